//
// Generated by NVIDIA NVVM Compiler
//
// Compiler Build ID: CL-36424714
// Cuda compilation tools, release 13.0, V13.0.88
// Based on NVVM 20.0.0
//

.version 9.0
.target sm_100
.address_size 64

	// .globl	_Z8deviceRTPViS0_PV15kernel_para_GPUPV11kernel_paraPS4_P5queue
.extern .func  (.param .b32 func_retval0) vprintf
(
	.param .b64 vprintf_param_0,
	.param .b64 vprintf_param_1
)
;
.global .align 1 .b8 $str[23] = {107, 101, 114, 110, 101, 108, 32, 84, 121, 112, 101, 32, 110, 111, 116, 32, 102, 111, 117, 110, 100, 10};

.visible .entry _Z8deviceRTPViS0_PV15kernel_para_GPUPV11kernel_paraPS4_P5queue(
	.param .u64 .ptr .align 1 _Z8deviceRTPViS0_PV15kernel_para_GPUPV11kernel_paraPS4_P5queue_param_0,
	.param .u64 .ptr .align 1 _Z8deviceRTPViS0_PV15kernel_para_GPUPV11kernel_paraPS4_P5queue_param_1,
	.param .u64 .ptr .align 1 _Z8deviceRTPViS0_PV15kernel_para_GPUPV11kernel_paraPS4_P5queue_param_2,
	.param .u64 .ptr .align 1 _Z8deviceRTPViS0_PV15kernel_para_GPUPV11kernel_paraPS4_P5queue_param_3,
	.param .u64 .ptr .align 1 _Z8deviceRTPViS0_PV15kernel_para_GPUPV11kernel_paraPS4_P5queue_param_4,
	.param .u64 .ptr .align 1 _Z8deviceRTPViS0_PV15kernel_para_GPUPV11kernel_paraPS4_P5queue_param_5
)
{
	.reg .pred 	%p<37>;
	.reg .b32 	%r<213>;
	.reg .b64 	%rd<111>;

	ld.param.u64 	%rd21, [_Z8deviceRTPViS0_PV15kernel_para_GPUPV11kernel_paraPS4_P5queue_param_0];
	ld.param.u64 	%rd19, [_Z8deviceRTPViS0_PV15kernel_para_GPUPV11kernel_paraPS4_P5queue_param_1];
	ld.param.u64 	%rd22, [_Z8deviceRTPViS0_PV15kernel_para_GPUPV11kernel_paraPS4_P5queue_param_2];
	ld.param.u64 	%rd20, [_Z8deviceRTPViS0_PV15kernel_para_GPUPV11kernel_paraPS4_P5queue_param_3];
	ld.param.u64 	%rd23, [_Z8deviceRTPViS0_PV15kernel_para_GPUPV11kernel_paraPS4_P5queue_param_4];
	ld.param.u64 	%rd24, [_Z8deviceRTPViS0_PV15kernel_para_GPUPV11kernel_paraPS4_P5queue_param_5];
	cvta.to.global.u64 	%rd1, %rd24;
	cvta.to.global.u64 	%rd2, %rd23;
	cvta.to.global.u64 	%rd3, %rd22;
	cvta.to.global.u64 	%rd4, %rd21;
	mov.u32 	%r68, %ctaid.x;
	mov.u32 	%r69, %ntid.x;
	mov.u32 	%r1, %tid.x;
	mad.lo.s32 	%r2, %r68, %r69, %r1;
	setp.gt.s32 	%p1, %r2, 31;
	@%p1 bra 	$L__BB0_22;
	setp.gt.s32 	%p23, %r2, 23;
	@%p23 bra 	$L__BB0_6;
	setp.ne.s32 	%p24, %r2, 0;
	mul.wide.s32 	%rd89, %r2, 4;
	add.s64 	%rd5, %rd1, %rd89;
	@%p24 bra 	$L__BB0_4;
	mov.b32 	%r162, 1;
	st.global.u32 	[%rd1+1536], %r162;
	bra.uni 	$L__BB0_5;
$L__BB0_4:
	mov.b32 	%r161, 0;
	st.global.u32 	[%rd5+1536], %r161;
$L__BB0_5:
	mul.wide.s32 	%rd90, %r2, 60;
	add.s64 	%rd91, %rd5, %rd90;
	mov.b32 	%r163, 0;
	st.global.u32 	[%rd91], %r163;
	st.global.u32 	[%rd91+4], %r163;
	st.global.u32 	[%rd91+8], %r163;
	st.global.u32 	[%rd91+12], %r163;
	st.global.u32 	[%rd91+16], %r163;
	st.global.u32 	[%rd91+20], %r163;
	st.global.u32 	[%rd91+24], %r163;
	st.global.u32 	[%rd91+28], %r163;
	st.global.u32 	[%rd91+32], %r163;
	st.global.u32 	[%rd91+36], %r163;
	st.global.u32 	[%rd91+40], %r163;
	st.global.u32 	[%rd91+44], %r163;
	st.global.u32 	[%rd91+48], %r163;
	st.global.u32 	[%rd91+52], %r163;
	st.global.u32 	[%rd91+56], %r163;
	st.global.u32 	[%rd91+60], %r163;
$L__BB0_6:
	ld.volatile.global.u32 	%r164, [%rd4];
	setp.ne.s32 	%p25, %r164, 0;
	@%p25 bra 	$L__BB0_48;
	cvta.to.global.u64 	%rd92, %rd20;
	mul.wide.s32 	%rd93, %r2, 64;
	add.s64 	%rd94, %rd92, %rd93;
	add.s64 	%rd6, %rd94, 40;
	add.s64 	%rd7, %rd1, %rd93;
	mul.wide.s32 	%rd95, %r2, -60;
	add.s64 	%rd8, %rd7, %rd95;
	shl.b32 	%r3, %r2, 4;
$L__BB0_8:
	setp.gt.s32 	%p26, %r2, 23;
	ld.volatile.global.u32 	%r165, [%rd4];
	setp.ne.s32 	%p27, %r165, 0;
	or.pred  	%p28, %p26, %p27;
	@%p28 bra 	$L__BB0_21;
	ld.volatile.global.u32 	%r166, [%rd6];
	setp.ne.s32 	%p29, %r166, 1;
	@%p29 bra 	$L__BB0_21;
	ld.volatile.global.u32 	%r167, [%rd4];
	setp.ne.s32 	%p30, %r167, 0;
	@%p30 bra 	$L__BB0_21;
	ld.volatile.global.u32 	%r190, [%rd6+-4];
	setp.lt.s32 	%p31, %r190, 1;
	@%p31 bra 	$L__BB0_20;
	mov.b32 	%r191, 0;
$L__BB0_13:
	ld.global.u32 	%r189, [%rd8+1536];
	mul.wide.s32 	%rd96, %r189, 4;
	add.s64 	%rd97, %rd7, %rd96;
	ld.global.u32 	%r169, [%rd97];
	setp.ne.s32 	%p32, %r169, 0;
	@%p32 bra 	$L__BB0_15;
	add.s32 	%r170, %r3, %r189;
	mul.wide.s32 	%rd98, %r170, 24;
	add.s64 	%rd99, %rd3, %rd98;
	st.volatile.global.u32 	[%rd99+8], %r2;
	ld.global.u32 	%r171, [%rd8+1536];
	add.s32 	%r172, %r3, %r171;
	mul.wide.s32 	%rd100, %r172, 24;
	add.s64 	%rd101, %rd3, %rd100;
	st.volatile.global.u32 	[%rd101+12], %r171;
	mul.wide.s32 	%rd102, %r171, 4;
	add.s64 	%rd103, %rd7, %rd102;
	mov.b32 	%r173, 1;
	st.global.u32 	[%rd103], %r173;
	shl.b32 	%r174, %r191, 5;
	ld.global.u32 	%r175, [%rd8+1536];
	add.s32 	%r176, %r3, %r175;
	mul.wide.s32 	%rd104, %r176, 24;
	add.s64 	%rd105, %rd3, %rd104;
	st.volatile.global.u32 	[%rd105+4], %r174;
	ld.volatile.global.u32 	%r177, [%rd6+8];
	ld.global.u32 	%r178, [%rd8+1536];
	add.s32 	%r179, %r3, %r178;
	mul.wide.s32 	%rd106, %r179, 24;
	add.s64 	%rd107, %rd3, %rd106;
	st.volatile.global.u32 	[%rd107+16], %r177;
	ld.global.u32 	%r180, [%rd8+1536];
	add.s32 	%r181, %r3, %r180;
	mul.wide.s32 	%rd108, %r181, 24;
	add.s64 	%rd109, %rd3, %rd108;
	st.volatile.global.u32 	[%rd109], %r173;
	membar.gl;
	add.s32 	%r190, %r190, -1;
	add.s32 	%r191, %r191, 1;
	ld.global.u32 	%r189, [%rd8+1536];
$L__BB0_15:
	add.s32 	%r182, %r189, 1;
	st.global.u32 	[%rd8+1536], %r182;
	setp.ne.s32 	%p33, %r182, 16;
	@%p33 bra 	$L__BB0_19;
	setp.ne.s32 	%p34, %r2, 0;
	@%p34 bra 	$L__BB0_18;
	mov.b32 	%r184, 1;
	st.global.u32 	[%rd1+1536], %r184;
	bra.uni 	$L__BB0_19;
$L__BB0_18:
	mov.b32 	%r183, 0;
	st.global.u32 	[%rd8+1536], %r183;
$L__BB0_19:
	setp.ne.s32 	%p35, %r190, 0;
	@%p35 bra 	$L__BB0_13;
$L__BB0_20:
	mov.b32 	%r185, 0;
	st.volatile.global.u32 	[%rd6], %r185;
$L__BB0_21:
	ld.volatile.global.u32 	%r186, [%rd4];
	setp.eq.s32 	%p36, %r186, 0;
	@%p36 bra 	$L__BB0_8;
	bra.uni 	$L__BB0_48;
$L__BB0_22:
	ld.volatile.global.u32 	%r70, [%rd4];
	setp.ne.s32 	%p2, %r70, 0;
	@%p2 bra 	$L__BB0_48;
	shr.u32 	%r71, %r2, 5;
	mul.wide.u32 	%rd25, %r71, 24;
	add.s64 	%rd9, %rd3, %rd25;
	and.b32  	%r14, %r1, 31;
	cvta.to.global.u64 	%rd10, %rd19;
$L__BB0_24:
	ld.volatile.global.u32 	%r72, [%rd9];
	setp.ne.s32 	%p3, %r72, 0;
	@%p3 bra 	$L__BB0_26;
	ld.volatile.global.u32 	%r73, [%rd4];
	setp.eq.s32 	%p4, %r73, 0;
	@%p4 bra 	$L__BB0_24;
$L__BB0_26:
	ld.volatile.global.u32 	%r74, [%rd4];
	setp.ne.s32 	%p5, %r74, 0;
	@%p5 bra 	$L__BB0_48;
	ld.volatile.global.u32 	%r75, [%rd9+16];
	mul.wide.s32 	%rd26, %r75, 64;
	add.s64 	%rd27, %rd2, %rd26;
	ld.volatile.global.u32 	%r76, [%rd27+44];
	setp.ne.s32 	%p6, %r76, 1;
	@%p6 bra 	$L__BB0_49;
	ld.volatile.global.u32 	%r79, [%rd9+16];
	mul.wide.s32 	%rd30, %r79, 64;
	add.s64 	%rd31, %rd2, %rd30;
	ld.global.u64 	%rd11, [%rd31];
	ld.volatile.global.u32 	%r80, [%rd9+16];
	mul.wide.s32 	%rd32, %r80, 64;
	add.s64 	%rd33, %rd2, %rd32;
	ld.global.u64 	%rd12, [%rd33+8];
	ld.volatile.global.u32 	%r81, [%rd9+16];
	mul.wide.s32 	%rd34, %r81, 64;
	add.s64 	%rd35, %rd2, %rd34;
	add.s64 	%rd13, %rd35, 16;
	ld.volatile.global.u32 	%r82, [%rd9+16];
	mul.wide.s32 	%rd36, %r82, 64;
	add.s64 	%rd37, %rd2, %rd36;
	ld.volatile.global.u32 	%r83, [%rd37+24];
	ld.volatile.global.u32 	%r84, [%rd9+16];
	mul.wide.s32 	%rd38, %r84, 64;
	add.s64 	%rd39, %rd2, %rd38;
	ld.volatile.global.u32 	%r15, [%rd39+24];
	ld.volatile.global.u32 	%r85, [%rd9+16];
	mul.wide.s32 	%rd40, %r85, 64;
	add.s64 	%rd41, %rd2, %rd40;
	ld.volatile.global.u32 	%r86, [%rd41+24];
	ld.volatile.global.u32 	%r87, [%rd9+4];
	add.s32 	%r17, %r87, %r14;
	setp.ge.s32 	%p7, %r17, %r83;
	setp.lt.s32 	%p8, %r86, 1;
	or.pred  	%p9, %p7, %p8;
	@%p9 bra 	$L__BB0_43;
	ld.global.u64 	%rd14, [%rd13];
	mul.lo.s32 	%r18, %r17, %r15;
	mul.lo.s32 	%r19, %r17, %r86;
	and.b32  	%r20, %r15, 7;
	and.b32  	%r21, %r15, 2147483640;
	neg.s32 	%r22, %r21;
	shl.b32 	%r23, %r86, 3;
	mul.wide.u32 	%rd15, %r23, 4;
	mov.b32 	%r192, 0;
$L__BB0_30:
	setp.lt.s32 	%p10, %r15, 1;
	mov.b32 	%r212, 0;
	@%p10 bra 	$L__BB0_42;
	setp.lt.u32 	%p11, %r15, 8;
	mov.b32 	%r207, 0;
	mov.u32 	%r212, %r207;
	@%p11 bra 	$L__BB0_34;
	add.s32 	%r200, %r86, %r192;
	shl.b32 	%r93, %r86, 1;
	add.s32 	%r199, %r93, %r192;
	mad.lo.s32 	%r198, %r86, 3, %r192;
	shl.b32 	%r94, %r86, 2;
	add.s32 	%r197, %r94, %r192;
	mad.lo.s32 	%r196, %r86, 5, %r192;
	mad.lo.s32 	%r195, %r86, 6, %r192;
	mad.lo.s32 	%r194, %r86, 7, %r192;
	mul.wide.u32 	%rd42, %r192, 4;
	add.s64 	%rd110, %rd12, %rd42;
	mov.b32 	%r212, 0;
	mov.u32 	%r193, %r18;
	mov.u32 	%r201, %r22;
$L__BB0_33:
	.pragma "nounroll";
	mul.wide.s32 	%rd43, %r193, 4;
	add.s64 	%rd44, %rd11, %rd43;
	ld.u32 	%r95, [%rd44];
	ld.u32 	%r96, [%rd110];
	mad.lo.s32 	%r97, %r96, %r95, %r212;
	ld.u32 	%r98, [%rd44+4];
	mul.wide.u32 	%rd45, %r200, 4;
	add.s64 	%rd46, %rd12, %rd45;
	ld.u32 	%r99, [%rd46];
	mad.lo.s32 	%r100, %r99, %r98, %r97;
	ld.u32 	%r101, [%rd44+8];
	mul.wide.u32 	%rd47, %r199, 4;
	add.s64 	%rd48, %rd12, %rd47;
	ld.u32 	%r102, [%rd48];
	mad.lo.s32 	%r103, %r102, %r101, %r100;
	ld.u32 	%r104, [%rd44+12];
	mul.wide.u32 	%rd49, %r198, 4;
	add.s64 	%rd50, %rd12, %rd49;
	ld.u32 	%r105, [%rd50];
	mad.lo.s32 	%r106, %r105, %r104, %r103;
	ld.u32 	%r107, [%rd44+16];
	mul.wide.u32 	%rd51, %r197, 4;
	add.s64 	%rd52, %rd12, %rd51;
	ld.u32 	%r108, [%rd52];
	mad.lo.s32 	%r109, %r108, %r107, %r106;
	ld.u32 	%r110, [%rd44+20];
	mul.wide.u32 	%rd53, %r196, 4;
	add.s64 	%rd54, %rd12, %rd53;
	ld.u32 	%r111, [%rd54];
	mad.lo.s32 	%r112, %r111, %r110, %r109;
	ld.u32 	%r113, [%rd44+24];
	mul.wide.u32 	%rd55, %r195, 4;
	add.s64 	%rd56, %rd12, %rd55;
	ld.u32 	%r114, [%rd56];
	mad.lo.s32 	%r115, %r114, %r113, %r112;
	ld.u32 	%r116, [%rd44+28];
	mul.wide.u32 	%rd57, %r194, 4;
	add.s64 	%rd58, %rd12, %rd57;
	ld.u32 	%r117, [%rd58];
	mad.lo.s32 	%r212, %r117, %r116, %r115;
	add.s32 	%r201, %r201, 8;
	add.s32 	%r200, %r200, %r23;
	add.s32 	%r199, %r199, %r23;
	add.s32 	%r198, %r198, %r23;
	add.s32 	%r197, %r197, %r23;
	add.s32 	%r196, %r196, %r23;
	add.s32 	%r195, %r195, %r23;
	add.s32 	%r194, %r194, %r23;
	add.s64 	%rd110, %rd110, %rd15;
	add.s32 	%r193, %r193, 8;
	setp.ne.s32 	%p12, %r201, 0;
	mov.u32 	%r207, %r21;
	@%p12 bra 	$L__BB0_33;
$L__BB0_34:
	setp.eq.s32 	%p13, %r20, 0;
	@%p13 bra 	$L__BB0_42;
	add.s32 	%r119, %r20, -1;
	setp.lt.u32 	%p14, %r119, 3;
	@%p14 bra 	$L__BB0_37;
	add.s32 	%r120, %r207, %r18;
	mul.wide.s32 	%rd59, %r120, 4;
	add.s64 	%rd60, %rd11, %rd59;
	ld.u32 	%r121, [%rd60];
	mad.lo.s32 	%r122, %r207, %r86, %r192;
	mul.wide.u32 	%rd61, %r122, 4;
	add.s64 	%rd62, %rd12, %rd61;
	ld.u32 	%r123, [%rd62];
	mad.lo.s32 	%r124, %r123, %r121, %r212;
	ld.u32 	%r125, [%rd60+4];
	add.s32 	%r126, %r122, %r86;
	mul.wide.u32 	%rd63, %r126, 4;
	add.s64 	%rd64, %rd12, %rd63;
	ld.u32 	%r127, [%rd64];
	mad.lo.s32 	%r128, %r127, %r125, %r124;
	ld.u32 	%r129, [%rd60+8];
	add.s32 	%r130, %r126, %r86;
	mul.wide.u32 	%rd65, %r130, 4;
	add.s64 	%rd66, %rd12, %rd65;
	ld.u32 	%r131, [%rd66];
	mad.lo.s32 	%r132, %r131, %r129, %r128;
	ld.u32 	%r133, [%rd60+12];
	add.s32 	%r134, %r130, %r86;
	mul.wide.u32 	%rd67, %r134, 4;
	add.s64 	%rd68, %rd12, %rd67;
	ld.u32 	%r135, [%rd68];
	mad.lo.s32 	%r212, %r135, %r133, %r132;
	add.s32 	%r207, %r207, 4;
$L__BB0_37:
	and.b32  	%r137, %r15, 3;
	setp.eq.s32 	%p15, %r137, 0;
	@%p15 bra 	$L__BB0_42;
	setp.eq.s32 	%p16, %r137, 1;
	@%p16 bra 	$L__BB0_40;
	add.s32 	%r138, %r207, %r18;
	mul.wide.s32 	%rd69, %r138, 4;
	add.s64 	%rd70, %rd11, %rd69;
	ld.u32 	%r139, [%rd70];
	mad.lo.s32 	%r140, %r207, %r86, %r192;
	mul.wide.u32 	%rd71, %r140, 4;
	add.s64 	%rd72, %rd12, %rd71;
	ld.u32 	%r141, [%rd72];
	mad.lo.s32 	%r142, %r141, %r139, %r212;
	ld.u32 	%r143, [%rd70+4];
	add.s32 	%r144, %r140, %r86;
	mul.wide.u32 	%rd73, %r144, 4;
	add.s64 	%rd74, %rd12, %rd73;
	ld.u32 	%r145, [%rd74];
	mad.lo.s32 	%r212, %r145, %r143, %r142;
	add.s32 	%r207, %r207, 2;
$L__BB0_40:
	and.b32  	%r146, %r15, 1;
	setp.eq.b32 	%p17, %r146, 1;
	not.pred 	%p18, %p17;
	@%p18 bra 	$L__BB0_42;
	add.s32 	%r147, %r207, %r18;
	mul.wide.s32 	%rd75, %r147, 4;
	add.s64 	%rd76, %rd11, %rd75;
	ld.u32 	%r148, [%rd76];
	mad.lo.s32 	%r149, %r207, %r86, %r192;
	mul.wide.u32 	%rd77, %r149, 4;
	add.s64 	%rd78, %rd12, %rd77;
	ld.u32 	%r150, [%rd78];
	mad.lo.s32 	%r212, %r150, %r148, %r212;
$L__BB0_42:
	add.s32 	%r151, %r192, %r19;
	mul.wide.s32 	%rd79, %r151, 4;
	add.s64 	%rd80, %rd14, %rd79;
	st.u32 	[%rd80], %r212;
	add.s32 	%r192, %r192, 1;
	setp.ne.s32 	%p19, %r192, %r86;
	@%p19 bra 	$L__BB0_30;
$L__BB0_43:
	setp.eq.s32 	%p20, %r14, 0;
	@%p20 bra 	$L__BB0_44;
	bra.uni 	$L__BB0_47;
$L__BB0_44:
	ld.volatile.global.u32 	%r152, [%rd9+16];
	mul.wide.s32 	%rd81, %r152, 64;
	add.s64 	%rd82, %rd2, %rd81;
	atom.global.add.u32 	%r153, [%rd82+56], -1;
	setp.ne.s32 	%p21, %r153, 1;
	@%p21 bra 	$L__BB0_46;
	ld.volatile.global.u32 	%r154, [%rd9+16];
	mul.wide.s32 	%rd83, %r154, 64;
	add.s64 	%rd84, %rd2, %rd83;
	mov.b32 	%r155, 0;
	st.volatile.global.u32 	[%rd84+52], %r155;
	atom.global.add.u32 	%r156, [%rd10], 1;
$L__BB0_46:
	mov.b32 	%r157, 0;
	st.volatile.global.u32 	[%rd9], %r157;
	ld.volatile.global.u32 	%r158, [%rd9+8];
	mul.wide.s32 	%rd85, %r158, 64;
	add.s64 	%rd86, %rd1, %rd85;
	ld.volatile.global.u32 	%r159, [%rd9+12];
	mul.wide.s32 	%rd87, %r159, 4;
	add.s64 	%rd88, %rd86, %rd87;
	st.global.u32 	[%rd88], %r157;
	membar.gl;
$L__BB0_47:
	ld.volatile.global.u32 	%r160, [%rd4];
	setp.eq.s32 	%p22, %r160, 0;
	@%p22 bra 	$L__BB0_24;
$L__BB0_48:
	ret;
$L__BB0_49:
	mov.u64 	%rd28, $str;
	cvta.global.u64 	%rd29, %rd28;
	{ // callseq 0, 0
	.param .b64 param0;
	st.param.b64 	[param0], %rd29;
	.param .b64 param1;
	st.param.b64 	[param1], 0;
	.param .b32 retval0;
	call.uni (retval0), 
	vprintf, 
	(
	param0, 
	param1
	);
	ld.param.b32 	%r77, [retval0];
	} // callseq 0
	bra.uni 	$L__BB0_48;

}


// ===== COMPILED SASS (sm_100) =====

	.target	sm_100

	.elftype	@"ET_EXEC"


//--------------------- .note.nv.tkinfo           --------------------------
	.section	.note.nv.tkinfo,"",@"SHT_NOTE"
	.sectionflags	@"SHF_NOTE_NV_TKINFO"
	.tkinfo
        /*0018*/ 	.word	0x00000002
        /*0030*/ 	.string	""
        /*0030*/ 	.string	"ptxas"
        /*0030*/ 	.string	"Cuda compilation tools, release 13.0, V13.0.88"
        /*0030*/ 	.string	"Build cuda_13.0.r13.0/compiler.36424714_0"
        /*0030*/ 	.string	"-arch sm_100 -m 64 "



//--------------------- .note.nv.cuinfo           --------------------------
	.section	.note.nv.cuinfo,"",@"SHT_NOTE"
	.sectionflags	@"SHF_NOTE_NV_CUINFO"
        /*0018*/ 	.short	0x0002
        /*001a*/ 	.short	0x0064
        /*001c*/ 	.short	0x0082
	.zero		2


//--------------------- .nv.info                  --------------------------
	.section	.nv.info,"",@"SHT_CUDA_INFO"
	.align	4


	//----- nvinfo : EIATTR_REGCOUNT
	.align		4
        /*0000*/ 	.byte	0x04, 0x2f
        /*0002*/ 	.short	(.L_2 - .L_1)
	.align		4
.L_1:
        /*0004*/ 	.word	index@(_Z8deviceRTPViS0_PV15kernel_para_GPUPV11kernel_paraPS4_P5queue)
        /*0008*/ 	.word	0x00000028


	//----- nvinfo : EIATTR_FRAME_SIZE
	.align		4
.L_2:
        /*000c*/ 	.byte	0x04, 0x11
        /*000e*/ 	.short	(.L_4 - .L_3)
	.align		4
.L_3:
        /*0010*/ 	.word	index@(_Z8deviceRTPViS0_PV15kernel_para_GPUPV11kernel_paraPS4_P5queue)
        /*0014*/ 	.word	0x00000000


	//----- nvinfo : EIATTR_MIN_STACK_SIZE
	.align		4
.L_4:
        /*0018*/ 	.byte	0x04, 0x12
        /*001a*/ 	.short	(.L_6 - .L_5)
	.align		4
.L_5:
        /*001c*/ 	.word	index@(_Z8deviceRTPViS0_PV15kernel_para_GPUPV11kernel_paraPS4_P5queue)
        /*0020*/ 	.word	0x00000000
.L_6:


//--------------------- .nv.compat                --------------------------
	.section	.nv.compat,"",@"SHT_CUDA_COMPAT_INFO"
	.align	4
        /*0000*/ 	.byte	0x02, 0x09, 0x00, 0x00, 0x02, 0x02, 0x01, 0x00, 0x02, 0x05, 0x05, 0x00, 0x03, 0x07, 0x01, 0x01
        /*0010*/ 	.byte	0x02, 0x03, 0x00, 0x00, 0x02, 0x06, 0x01, 0x00, 0x04, 0x0b, 0x08, 0x00, 0x09, 0x00, 0x00, 0x00
        /*0020*/ 	.byte	0x00, 0x00, 0x00, 0x00


//--------------------- .nv.info._Z8deviceRTPViS0_PV15kernel_para_GPUPV11kernel_paraPS4_P5queue --------------------------
	.section	.nv.info._Z8deviceRTPViS0_PV15kernel_para_GPUPV11kernel_paraPS4_P5queue,"",@"SHT_CUDA_INFO"
	.sectionflags	@""
	.align	4


	//----- nvinfo : EIATTR_CUDA_API_VERSION
	.align		4
        /*0000*/ 	.byte	0x04, 0x37
        /*0002*/ 	.short	(.L_8 - .L_7)
.L_7:
        /*0004*/ 	.word	0x00000082


	//----- nvinfo : EIATTR_KPARAM_INFO
	.align		4
.L_8:
        /*0008*/ 	.byte	0x04, 0x17
        /*000a*/ 	.short	(.L_10 - .L_9)
.L_9:
        /*000c*/ 	.word	0x00000000
        /*0010*/ 	.short	0x0005
        /*0012*/ 	.short	0x0028
        /*0014*/ 	.byte	0x00, 0xf5, 0x21, 0x00


	//----- nvinfo : EIATTR_KPARAM_INFO
	.align		4
.L_10:
        /*0018*/ 	.byte	0x04, 0x17
        /*001a*/ 	.short	(.L_12 - .L_11)
.L_11:
        /*001c*/ 	.word	0x00000000
        /*0020*/ 	.short	0x0004
        /*0022*/ 	.short	0x0020
        /*0024*/ 	.byte	0x00, 0xf5, 0x21, 0x00


	//----- nvinfo : EIATTR_KPARAM_INFO
	.align		4
.L_12:
        /*0028*/ 	.byte	0x04, 0x17
        /*002a*/ 	.short	(.L_14 - .L_13)
.L_13:
        /*002c*/ 	.word	0x00000000
        /*0030*/ 	.short	0x0003
        /*0032*/ 	.short	0x0018
        /*0034*/ 	.byte	0x00, 0xf5, 0x21, 0x00


	//----- nvinfo : EIATTR_KPARAM_INFO
	.align		4
.L_14:
        /*0038*/ 	.byte	0x04, 0x17
        /*003a*/ 	.short	(.L_16 - .L_15)
.L_15:
        /*003c*/ 	.word	0x00000000
        /*0040*/ 	.short	0x0002
        /*0042*/ 	.short	0x0010
        /*0044*/ 	.byte	0x00, 0xf5, 0x21, 0x00


	//----- nvinfo : EIATTR_KPARAM_INFO
	.align		4
.L_16:
        /*0048*/ 	.byte	0x04, 0x17
        /*004a*/ 	.short	(.L_18 - .L_17)
.L_17:
        /*004c*/ 	.word	0x00000000
        /*0050*/ 	.short	0x0001
        /*0052*/ 	.short	0x0008
        /*0054*/ 	.byte	0x00, 0xf5, 0x21, 0x00


	//----- nvinfo : EIATTR_KPARAM_INFO
	.align		4
.L_18:
        /*0058*/ 	.byte	0x04, 0x17
        /*005a*/ 	.short	(.L_20 - .L_19)
.L_19:
        /*005c*/ 	.word	0x00000000
        /*0060*/ 	.short	0x0000
        /*0062*/ 	.short	0x0000
        /*0064*/ 	.byte	0x00, 0xf5, 0x21, 0x00


	//----- nvinfo : EIATTR_SPARSE_MMA_MASK
	.align		4
.L_20:
        /*0068*/ 	.byte	0x03, 0x50
        /*006a*/ 	.short	0x0000


	//----- nvinfo : EIATTR_MAXREG_COUNT
	.align		4
        /*006c*/ 	.byte	0x03, 0x1b
        /*006e*/ 	.short	0x00ff


	//----- nvinfo : EIATTR_EXTERNS
	.align		4
        /*0070*/ 	.byte	0x04, 0x0f
        /*0072*/ 	.short	(.L_22 - .L_21)


	//   ....[0]....
	.align		4
.L_21:
        /*0074*/ 	.word	index@(vprintf)


	//----- nvinfo : EIATTR_MERCURY_ISA_VERSION
	.align		4
.L_22:
        /*0078*/ 	.byte	0x03, 0x5f
        /*007a*/ 	.short	0x0101


	//----- nvinfo : EIATTR_INT_WARP_WIDE_INSTR_OFFSETS
	.align		4
        /*007c*/ 	.byte	0x04, 0x31
        /*007e*/ 	.short	(.L_24 - .L_23)


	//   ....[0]....
.L_23:
        /*0080*/ 	.word	0x000014d0


	//----- nvinfo : EIATTR_VRC_CTA_INIT_COUNT
	.align		4
.L_24:
        /*0084*/ 	.byte	0x02, 0x4a
	.zero		1
	.zero		1


	//----- nvinfo : EIATTR_SYSCALL_OFFSETS
	.align		4
        /*0088*/ 	.byte	0x04, 0x46
        /*008a*/ 	.short	(.L_26 - .L_25)


	//   ....[0]....
.L_25:
        /*008c*/ 	.word	0x00001740


	//----- nvinfo : EIATTR_EXIT_INSTR_OFFSETS
	.align		4
.L_26:
        /*0090*/ 	.byte	0x04, 0x1c
        /*0092*/ 	.short	(.L_28 - .L_27)


	//   ....[0]....
.L_27:
        /*0094*/ 	.word	0x00000270


	//   ....[1]....
        /*0098*/ 	.word	0x00000800


	//   ....[2]....
        /*009c*/ 	.word	0x00000840


	//   ....[3]....
        /*00a0*/ 	.word	0x00000970


	//   ....[4]....
        /*00a4*/ 	.word	0x000016b0


	//   ....[5]....
        /*00a8*/ 	.word	0x00001750


	//----- nvinfo : EIATTR_CRS_STACK_SIZE
	.align		4
.L_28:
        /*00ac*/ 	.byte	0x04, 0x1e
        /*00ae*/ 	.short	(.L_30 - .L_29)
.L_29:
        /*00b0*/ 	.word	0x00000000


	//----- nvinfo : EIATTR_CBANK_PARAM_SIZE
	.align		4
.L_30:
        /*00b4*/ 	.byte	0x03, 0x19
        /*00b6*/ 	.short	0x0030


	//----- nvinfo : EIATTR_PARAM_CBANK
	.align		4
        /*00b8*/ 	.byte	0x04, 0x0a
        /*00ba*/ 	.short	(.L_32 - .L_31)
	.align		4
.L_31:
        /*00bc*/ 	.word	index@(.nv.constant0._Z8deviceRTPViS0_PV15kernel_para_GPUPV11kernel_paraPS4_P5queue)
        /*00c0*/ 	.short	0x0380
        /*00c2*/ 	.short	0x0030


	//----- nvinfo : EIATTR_SW_WAR
	.align		4
.L_32:
        /*00c4*/ 	.byte	0x04, 0x36
        /*00c6*/ 	.short	(.L_34 - .L_33)
.L_33:
        /*00c8*/ 	.word	0x00000008
.L_34:


//--------------------- .nv.callgraph             --------------------------
	.section	.nv.callgraph,"",@"SHT_CUDA_CALLGRAPH"
	.align	4
	.sectionentsize	8
	.align		4
        /*0000*/ 	.word	0x00000000
	.align		4
        /*0004*/ 	.word	0xffffffff
	.align		4
        /*0008*/ 	.word	index@(_Z8deviceRTPViS0_PV15kernel_para_GPUPV11kernel_paraPS4_P5queue)
	.align		4
        /*000c*/ 	.word	index@(vprintf)
	.align		4
        /*0010*/ 	.word	0x00000000
	.align		4
        /*0014*/ 	.word	0xfffffffe
	.align		4
        /*0018*/ 	.word	0x00000000
	.align		4
        /*001c*/ 	.word	0xfffffffd
	.align		4
        /*0020*/ 	.word	0x00000000
	.align		4
        /*0024*/ 	.word	0xfffffffc


//--------------------- .nv.constant4             --------------------------
	.section	.nv.constant4,"a",@progbits
	.align	8
	.align		8
.nv.constant4:
        /*0000*/ 	.dword	vprintf
	.align		8
        /*0008*/ 	.dword	$str


//--------------------- .text._Z8deviceRTPViS0_PV15kernel_para_GPUPV11kernel_paraPS4_P5queue --------------------------
	.section	.text._Z8deviceRTPViS0_PV15kernel_para_GPUPV11kernel_paraPS4_P5queue,"ax",@progbits
	.align	128
        .global         _Z8deviceRTPViS0_PV15kernel_para_GPUPV11kernel_paraPS4_P5queue
        .type           _Z8deviceRTPViS0_PV15kernel_para_GPUPV11kernel_paraPS4_P5queue,@function
        .size           _Z8deviceRTPViS0_PV15kernel_para_GPUPV11kernel_paraPS4_P5queue,(.L_x_36 - _Z8deviceRTPViS0_PV15kernel_para_GPUPV11kernel_paraPS4_P5queue)
        .other          _Z8deviceRTPViS0_PV15kernel_para_GPUPV11kernel_paraPS4_P5queue,@"STO_CUDA_ENTRY STV_DEFAULT"
_Z8deviceRTPViS0_PV15kernel_para_GPUPV11kernel_paraPS4_P5queue:
.text._Z8deviceRTPViS0_PV15kernel_para_GPUPV11kernel_paraPS4_P5queue:
[----:B------:R-:W0:Y:S01]  /*0000*/  LDC R1, c[0x0][0x37c] ;  /* 0x0000df00ff017b82 */ /* 0x000e220000000800 */
[----:B------:R-:W1:Y:S07]  /*0010*/  S2R R5, SR_TID.X ;  /* 0x0000000000057919 */ /* 0x000e6e0000002100 */
[----:B------:R-:W1:Y:S01]  /*0020*/  S2UR UR4, SR_CTAID.X ;  /* 0x00000000000479c3 */ /* 0x000e620000002500 */
[----:B------:R-:W2:Y:S07]  /*0030*/  LDCU.64 UR36, c[0x0][0x358] ;  /* 0x00006b00ff2477ac */ /* 0x000eae0008000a00 */
[----:B------:R-:W1:Y:S02]  /*0040*/  LDC R0, c[0x0][0x360] ;  /* 0x0000d800ff007b82 */ /* 0x000e640000000800 */
[----:B-1----:R-:W-:-:S05]  /*0050*/  IMAD R0, R0, UR4, R5 ;  /* 0x0000000400007c24 */ /* 0x002fca000f8e0205 */
[----:B------:R-:W-:-:S13]  /*0060*/  ISETP.GT.AND P0, PT, R0, 0x1f, PT ;  /* 0x0000001f0000780c */ /* 0x000fda0003f04270 */
[----:B0-2---:R-:W-:Y:S05]  /*0070*/  @P0 BRA `(.L_x_0) ;  /* 0x0000000400e40947 */ /* 0x005fea0003800000 */
[----:B------:R-:W0:Y:S01]  /*0080*/  LDC.64 R4, c[0x0][0x380] ;  /* 0x0000e000ff047b82 */ /* 0x000e220000000a00 */
[----:B------:R-:W-:Y:S01]  /*0090*/  ISETP.GT.AND P0, PT, R0, 0x17, PT ;  /* 0x000000170000780c */ /* 0x000fe20003f04270 */
[----:B------:R-:W-:-:S12]  /*00a0*/  BSSY.RECONVERGENT B0, `(.L_x_1) ;  /* 0x000001a000007945 */ /* 0x000fd80003800200 */
[----:B------:R-:W-:Y:S05]  /*00b0*/  @P0 BRA `(.L_x_2) ;  /* 0x0000000000600947 */ /* 0x000fea0003800000 */
[----:B------:R-:W-:Y:S01]  /*00c0*/  ISETP.NE.AND P0, PT, R0, RZ, PT ;  /* 0x000000ff0000720c */ /* 0x000fe20003f05270 */
[----:B------:R-:W1:-:S12]  /*00d0*/  LDC.64 R2, c[0x0][0x3a8] ;  /* 0x0000ea00ff027b82 */ /* 0x000e580000000a00 */
[----:B------:R-:W2:Y:S01]  /*00e0*/  @!P0 LDC.64 R6, c[0x0][0x3a8] ;  /* 0x0000ea00ff068b82 */ /* 0x000ea20000000a00 */
[----:B------:R-:W-:Y:S01]  /*00f0*/  @!P0 MOV R9, 0x1 ;  /* 0x0000000100098802 */ /* 0x000fe20000000f00 */
[----:B-1----:R-:W-:-:S04]  /*0100*/  IMAD.WIDE R2, R0, 0x4, R2 ;  /* 0x0000000400027825 */ /* 0x002fc800078e0202 */
[----:B------:R-:W-:Y:S01]  /*0110*/  IMAD.WIDE R10, R0, 0x3c, R2 ;  /* 0x0000003c000a7825 */ /* 0x000fe200078e0202 */
[----:B--2---:R1:W-:Y:S04]  /*0120*/  @!P0 STG.E desc[UR36][R6.64+0x600], R9 ;  /* 0x0006000906008986 */ /* 0x0043e8000c101924 */
[----:B------:R1:W-:Y:S04]  /*0130*/  @P0 STG.E desc[UR36][R2.64+0x600], RZ ;  /* 0x000600ff02000986 */ /* 0x0003e8000c101924 */
[----:B------:R1:W-:Y:S04]  /*0140*/  STG.E desc[UR36][R10.64], RZ ;  /* 0x000000ff0a007986 */ /* 0x0003e8000c101924 */
        /* <DEDUP_REMOVED lines=14> */
[----:B------:R1:W-:Y:S02]  /*0230*/  STG.E desc[UR36][R10.64+0x3c], RZ ;  /* 0x00003cff0a007986 */ /* 0x0003e4000c101924 */
.L_x_2:
[----:B------:R-:W-:Y:S05]  /*0240*/  BSYNC.RECONVERGENT B0 ;  /* 0x0000000000007941 */ /* 0x000fea0003800200 */
.L_x_1:
[----:B0-----:R-:W2:Y:S02]  /*0250*/  LDG.E.STRONG.SYS R4, desc[UR36][R4.64] ;  /* 0x0000002404047981 */ /* 0x001ea4000c1f5900 */
[----:B--2---:R-:W-:-:S13]  /*0260*/  ISETP.NE.AND P0, PT, R4, RZ, PT ;  /* 0x000000ff0400720c */ /* 0x004fda0003f05270 */
[----:B------:R-:W-:Y:S05]  /*0270*/  @P0 EXIT ;  /* 0x000000000000094d */ /* 0x000fea0003800000 */
[----:B-1----:R-:W0:Y:S08]  /*0280*/  LDC.64 R2, c[0x0][0x3a8] ;  /* 0x0000ea00ff027b82 */ /* 0x002e300000000a00 */
[----:B------:R-:W1:Y:S01]  /*0290*/  LDC.64 R6, c[0x0][0x398] ;  /* 0x0000e600ff067b82 */ /* 0x000e620000000a00 */
[----:B0-----:R-:W-:-:S04]  /*02a0*/  IMAD.WIDE R2, R0, 0x40, R2 ;  /* 0x0000004000027825 */ /* 0x001fc800078e0202 */
[----:B------:R-:W-:-:S04]  /*02b0*/  IMAD.WIDE R4, R0, -0x3c, R2 ;  /* 0xffffffc400047825 */ /* 0x000fc800078e0202 */
[----:B-1----:R-:W-:-:S07]  /*02c0*/  IMAD.WIDE R6, R0, 0x40, R6 ;  /* 0x0000004000067825 */ /* 0x002fce00078e0206 */
.L_x_12:
[----:B------:R-:W0:Y:S02]  /*02d0*/  LDC.64 R8, c[0x0][0x380] ;  /* 0x0000e000ff087b82 */ /* 0x000e240000000a00 */
[----:B0-2---:R-:W2:Y:S01]  /*02e0*/  LDG.E.STRONG.SYS R10, desc[UR36][R8.64] ;  /* 0x00000024080a7981 */ /* 0x005ea2000c1f5900 */
[----:B------:R-:W-:Y:S05]  /*02f0*/  YIELD ;  /* 0x0000000000007946 */ /* 0x000fea0003800000 */
[----:B------:R-:W-:Y:S01]  /*0300*/  BSSY B0, `(.L_x_3) ;  /* 0x000004b000007945 */ /* 0x000fe20003800000 */
[----:B--2---:R-:W-:-:S04]  /*0310*/  ISETP.NE.AND P0, PT, R10, RZ, PT ;  /* 0x000000ff0a00720c */ /* 0x004fc80003f05270 */
[----:B------:R-:W-:-:S13]  /*0320*/  ISETP.GT.OR P0, PT, R0, 0x17, P0 ;  /* 0x000000170000780c */ /* 0x000fda0000704670 */
[----:B-1-3--:R-:W-:Y:S05]  /*0330*/  @P0 BRA `(.L_x_4) ;  /* 0x00000004001c0947 */ /* 0x00afea0003800000 */
[----:B------:R-:W2:Y:S02]  /*0340*/  LDG.E.STRONG.SYS R10, desc[UR36][R6.64+0x28] ;  /* 0x00002824060a7981 */ /* 0x000ea4000c1f5900 */
[----:B--2---:R-:W-:-:S13]  /*0350*/  ISETP.NE.AND P0, PT, R10, 0x1, PT ;  /* 0x000000010a00780c */ /* 0x004fda0003f05270 */
[----:B------:R-:W-:Y:S05]  /*0360*/  @P0 BRA `(.L_x_4) ;  /* 0x0000000400100947 */ /* 0x000fea0003800000 */
[----:B------:R-:W2:Y:S02]  /*0370*/  LDG.E.STRONG.SYS R8, desc[UR36][R8.64] ;  /* 0x0000002408087981 */ /* 0x000ea4000c1f5900 */
[----:B--2---:R-:W-:-:S13]  /*0380*/  ISETP.NE.AND P0, PT, R8, RZ, PT ;  /* 0x000000ff0800720c */ /* 0x004fda0003f05270 */
[----:B------:R-:W-:Y:S05]  /*0390*/  @P0 BRA `(.L_x_4) ;  /* 0x0000000400040947 */ /* 0x000fea0003800000 */
[----:B------:R-:W2:Y:S01]  /*03a0*/  LDG.E.STRONG.SYS R10, desc[UR36][R6.64+0x24] ;  /* 0x00002424060a7981 */ /* 0x000ea2000c1f5900 */
[----:B------:R-:W-:Y:S01]  /*03b0*/  BSSY B1, `(.L_x_5) ;  /* 0x000003e000017945 */ /* 0x000fe20003800000 */
[----:B--2---:R-:W-:-:S13]  /*03c0*/  ISETP.GE.AND P0, PT, R10, 0x1, PT ;  /* 0x000000010a00780c */ /* 0x004fda0003f06270 */
[----:B------:R-:W-:Y:S05]  /*03d0*/  @!P0 BRA `(.L_x_6) ;  /* 0x0000000000ec8947 */ /* 0x000fea0003800000 */
[----:B------:R-:W0:Y:S01]  /*03e0*/  LDC.64 R8, c[0x0][0x390] ;  /* 0x0000e400ff087b82 */ /* 0x000e220000000a00 */
[----:B------:R-:W-:-:S07]  /*03f0*/  HFMA2 R11, -RZ, RZ, 0, 0 ;  /* 0x00000000ff0b7431 */ /* 0x000fce00000001ff */
.L_x_11:
[----:B--2---:R-:W2:Y:S02]  /*0400*/  LDG.E R15, desc[UR36][R4.64+0x600] ;  /* 0x00060024040f7981 */ /* 0x004ea4000c1e1900 */
[----:B--2---:R-:W-:-:S06]  /*0410*/  IMAD.WIDE R12, R15, 0x4, R2 ;  /* 0x000000040f0c7825 */ /* 0x004fcc00078e0202 */
[----:B------:R-:W2:Y:S01]  /*0420*/  LDG.E R12, desc[UR36][R12.64] ;  /* 0x000000240c0c7981 */ /* 0x000ea2000c1e1900 */
[----:B------:R-:W-:Y:S05]  /*0430*/  YIELD ;  /* 0x0000000000007946 */ /* 0x000fea0003800000 */
[----:B------:R-:W-:Y:S01]  /*0440*/  BSSY.RECONVERGENT B2, `(.L_x_7) ;  /* 0x0000027000027945 */ /* 0x000fe20003800200 */
[----:B--2---:R-:W-:-:S13]  /*0450*/  ISETP.NE.AND P0, PT, R12, RZ, PT ;  /* 0x000000ff0c00720c */ /* 0x004fda0003f05270 */
[----:B-1----:R-:W-:Y:S05]  /*0460*/  @P0 BRA `(.L_x_8) ;  /* 0x0000000000900947 */ /* 0x002fea0003800000 */
[----:B------:R-:W-:-:S05]  /*0470*/  LEA R13, R0, R15, 0x4 ;  /* 0x0000000f000d7211 */ /* 0x000fca00078e20ff */
[----:B0-----:R-:W-:-:S05]  /*0480*/  IMAD.WIDE R12, R13, 0x18, R8 ;  /* 0x000000180d0c7825 */ /* 0x001fca00078e0208 */
[----:B------:R0:W-:Y:S04]  /*0490*/  STG.E.STRONG.SYS desc[UR36][R12.64+0x8], R0 ;  /* 0x000008000c007986 */ /* 0x0001e8000c115924 */
[----:B------:R-:W2:Y:S01]  /*04a0*/  LDG.E R21, desc[UR36][R4.64+0x600] ;  /* 0x0006002404157981 */ /* 0x000ea2000c1e1900 */
[----:B------:R-:W-:Y:S01]  /*04b0*/  MOV R27, 0x1 ;  /* 0x00000001001b7802 */ /* 0x000fe20000000f00 */
[----:B--2---:R-:W-:Y:S02]  /*04c0*/  IMAD R15, R0, 0x10, R21 ;  /* 0x00000010000f7824 */ /* 0x004fe400078e0215 */
[----:B------:R-:W-:-:S04]  /*04d0*/  IMAD.WIDE R16, R21, 0x4, R2 ;  /* 0x0000000415107825 */ /* 0x000fc800078e0202 */
[----:B------:R-:W-:-:S05]  /*04e0*/  IMAD.WIDE R14, R15, 0x18, R8 ;  /* 0x000000180f0e7825 */ /* 0x000fca00078e0208 */
[----:B------:R1:W-:Y:S04]  /*04f0*/  STG.E.STRONG.SYS desc[UR36][R14.64+0xc], R21 ;  /* 0x00000c150e007986 */ /* 0x0003e8000c115924 */
[----:B------:R-:W-:Y:S04]  /*0500*/  STG.E desc[UR36][R16.64], R27 ;  /* 0x0000001b10007986 */ /* 0x000fe8000c101924 */
[----:B------:R-:W2:Y:S01]  /*0510*/  LDG.E R19, desc[UR36][R4.64+0x600] ;  /* 0x0006002404137981 */ /* 0x000ea2000c1e1900 */
[----:B------:R-:W-:Y:S02]  /*0520*/  SHF.L.U32 R23, R11, 0x5, RZ ;  /* 0x000000050b177819 */ /* 0x000fe400000006ff */
[----:B--2---:R-:W-:-:S05]  /*0530*/  LEA R19, R0, R19, 0x4 ;  /* 0x0000001300137211 */ /* 0x004fca00078e20ff */
[----:B0-----:R-:W-:-:S05]  /*0540*/  IMAD.WIDE R12, R19, 0x18, R8 ;  /* 0x00000018130c7825 */ /* 0x001fca00078e0208 */
[----:B------:R-:W-:Y:S04]  /*0550*/  STG.E.STRONG.SYS desc[UR36][R12.64+0x4], R23 ;  /* 0x000004170c007986 */ /* 0x000fe8000c115924 */
[----:B------:R-:W2:Y:S04]  /*0560*/  LDG.E R19, desc[UR36][R4.64+0x600] ;  /* 0x0006002404137981 */ /* 0x000ea8000c1e1900 */
[----:B------:R-:W3:Y:S01]  /*0570*/  LDG.E.STRONG.SYS R25, desc[UR36][R6.64+0x30] ;  /* 0x0000302406197981 */ /* 0x000ee2000c1f5900 */
[----:B--2---:R-:W-:-:S04]  /*0580*/  IMAD R19, R0, 0x10, R19 ;  /* 0x0000001000137824 */ /* 0x004fc800078e0213 */
[----:B------:R-:W-:-:S05]  /*0590*/  IMAD.WIDE R18, R19, 0x18, R8 ;  /* 0x0000001813127825 */ /* 0x000fca00078e0208 */
[----:B---3--:R-:W-:Y:S04]  /*05a0*/  STG.E.STRONG.SYS desc[UR36][R18.64+0x10], R25 ;  /* 0x0000101912007986 */ /* 0x008fe8000c115924 */
[----:B-1----:R-:W2:Y:S02]  /*05b0*/  LDG.E R15, desc[UR36][R4.64+0x600] ;  /* 0x00060024040f7981 */ /* 0x002ea4000c1e1900 */
[----:B--2---:R-:W-:-:S05]  /*05c0*/  LEA R15, R0, R15, 0x4 ;  /* 0x0000000f000f7211 */ /* 0x004fca00078e20ff */
[----:B------:R-:W-:-:S05]  /*05d0*/  IMAD.WIDE R14, R15, 0x18, R8 ;  /* 0x000000180f0e7825 */ /* 0x000fca00078e0208 */
[----:B------:R0:W-:Y:S01]  /*05e0*/  STG.E.STRONG.SYS desc[UR36][R14.64], R27 ;  /* 0x0000001b0e007986 */ /* 0x0001e2000c115924 */
[----:B------:R-:W-:Y:S01]  /*05f0*/  @!PT LDS RZ, [RZ] ;  /* 0x00000000fffff984 */ /* 0x000fe20000000800 */
[----:B------:R-:W-:Y:S01]  /*0600*/  @!PT LDS RZ, [RZ] ;  /* 0x00000000fffff984 */ /* 0x000fe20000000800 */
[----:B------:R-:W-:Y:S01]  /*0610*/  @!PT LDS RZ, [RZ] ;  /* 0x00000000fffff984 */ /* 0x000fe20000000800 */
[----:B------:R-:W-:Y:S01]  /*0620*/  @!PT LDS RZ, [RZ] ;  /* 0x00000000fffff984 */ /* 0x000fe20000000800 */
[----:B------:R-:W-:-:S00]  /*0630*/  MEMBAR.ALL.CTA ;  /* 0x0000000000007992 */ /* 0x000fc00000008000 */
[----:B------:R-:W-:Y:S06]  /*0640*/  MEMBAR.SC.GPU ;  /* 0x0000000000007992 */ /* 0x000fec0000002000 */
[----:B------:R-:W-:-:S00]  /*0650*/  ERRBAR ;  /* 0x00000000000079ab */ /* 0x000fc00000000000 */
[----:B------:R-:W-:Y:S06]  /*0660*/  CGAERRBAR ;  /* 0x00000000000075ab */ /* 0x000fec0000000000 */
[----:B------:R-:W-:Y:S04]  /*0670*/  CCTL.IVALL ;  /* 0x00000000ff00798f */ /* 0x000fe80002000000 */
[----:B0-----:R1:W5:Y:S01]  /*0680*/  LDG.E R15, desc[UR36][R4.64+0x600] ;  /* 0x00060024040f7981 */ /* 0x001362000c1e1900 */
[----:B------:R-:W-:-:S02]  /*0690*/  IADD3 R10, PT, PT, R10, -0x1, RZ ;  /* 0xffffffff0a0a7810 */ /* 0x000fc40007ffe0ff */
[----:B------:R-:W-:-:S07]  /*06a0*/  IADD3 R11, PT, PT, R11, 0x1, RZ ;  /* 0x000000010b0b7810 */ /* 0x000fce0007ffe0ff */
.L_x_8:
[----:B------:R-:W-:Y:S05]  /*06b0*/  BSYNC.RECONVERGENT B2 ;  /* 0x0000000000027941 */ /* 0x000fea0003800200 */
.L_x_7:
[----:B-----5:R-:W-:Y:S01]  /*06c0*/  VIADD R15, R15, 0x1 ;  /* 0x000000010f0f7836 */ /* 0x020fe20000000000 */
[----:B------:R-:W-:Y:S04]  /*06d0*/  BSSY.RECONVERGENT B2, `(.L_x_9) ;  /* 0x0000009000027945 */ /* 0x000fe80003800200 */
[----:B------:R2:W-:Y:S01]  /*06e0*/  STG.E desc[UR36][R4.64+0x600], R15 ;  /* 0x0006000f04007986 */ /* 0x0005e2000c101924 */
[----:B------:R-:W-:-:S13]  /*06f0*/  ISETP.NE.AND P0, PT, R15, 0x10, PT ;  /* 0x000000100f00780c */ /* 0x000fda0003f05270 */
[----:B--2---:R-:W-:Y:S05]  /*0700*/  @P0 BRA `(.L_x_10) ;  /* 0x0000000000140947 */ /* 0x004fea0003800000 */
[----:B------:R-:W-:-:S13]  /*0710*/  ISETP.NE.AND P0, PT, R0, RZ, PT ;  /* 0x000000ff0000720c */ /* 0x000fda0003f05270 */
[----:B------:R-:W2:Y:S01]  /*0720*/  @!P0 LDC.64 R12, c[0x0][0x3a8] ;  /* 0x0000ea00ff0c8b82 */ /* 0x000ea20000000a00 */
[----:B------:R-:W-:-:S05]  /*0730*/  @!P0 MOV R15, 0x1 ;  /* 0x00000001000f8802 */ /* 0x000fca0000000f00 */
[----:B--2---:R2:W-:Y:S04]  /*0740*/  @!P0 STG.E desc[UR36][R12.64+0x600], R15 ;  /* 0x0006000f0c008986 */ /* 0x0045e8000c101924 */
[----:B------:R2:W-:Y:S02]  /*0750*/  @P0 STG.E desc[UR36][R4.64+0x600], RZ ;  /* 0x000600ff04000986 */ /* 0x0005e4000c101924 */
.L_x_10:
[----:B------:R-:W-:Y:S05]  /*0760*/  BSYNC.RECONVERGENT B2 ;  /* 0x0000000000027941 */ /* 0x000fea0003800200 */
.L_x_9:
[----:B------:R-:W-:-:S13]  /*0770*/  ISETP.NE.AND P0, PT, R10, RZ, PT ;  /* 0x000000ff0a00720c */ /* 0x000fda0003f05270 */
[----:B------:R-:W-:Y:S05]  /*0780*/  @P0 BRA `(.L_x_11) ;  /* 0xfffffffc001c0947 */ /* 0x000fea000383ffff */
.L_x_6:
[----:B------:R-:W-:Y:S05]  /*0790*/  BSYNC B1 ;  /* 0x0000000000017941 */ /* 0x000fea0003800000 */
.L_x_5:
[----:B------:R3:W-:Y:S02]  /*07a0*/  STG.E.STRONG.SYS desc[UR36][R6.64+0x28], RZ ;  /* 0x000028ff06007986 */ /* 0x0007e4000c115924 */
.L_x_4:
[----:B------:R-:W-:Y:S05]  /*07b0*/  BSYNC B0 ;  /* 0x0000000000007941 */ /* 0x000fea0003800000 */
.L_x_3:
[----:B0-----:R-:W0:Y:S02]  /*07c0*/  LDC.64 R8, c[0x0][0x380] ;  /* 0x0000e000ff087b82 */ /* 0x001e240000000a00 */
[----:B0-----:R-:W4:Y:S02]  /*07d0*/  LDG.E.STRONG.SYS R8, desc[UR36][R8.64] ;  /* 0x0000002408087981 */ /* 0x001f24000c1f5900 */
[----:B----4-:R-:W-:-:S13]  /*07e0*/  ISETP.NE.AND P0, PT, R8, RZ, PT ;  /* 0x000000ff0800720c */ /* 0x010fda0003f05270 */
[----:B------:R-:W-:Y:S05]  /*07f0*/  @!P0 BRA `(.L_x_12) ;  /* 0xfffffff800b48947 */ /* 0x000fea000383ffff */
[----:B------:R-:W-:Y:S05]  /*0800*/  EXIT ;  /* 0x000000000000794d */ /* 0x000fea0003800000 */
.L_x_0:
[----:B------:R-:W0:Y:S02]  /*0810*/  LDC.64 R2, c[0x0][0x380] ;  /* 0x0000e000ff027b82 */ /* 0x000e240000000a00 */
[----:B0-----:R-:W2:Y:S02]  /*0820*/  LDG.E.STRONG.SYS R2, desc[UR36][R2.64] ;  /* 0x0000002402027981 */ /* 0x001ea4000c1f5900 */
[----:B--2---:R-:W-:-:S13]  /*0830*/  ISETP.NE.AND P0, PT, R2, RZ, PT ;  /* 0x000000ff0200720c */ /* 0x004fda0003f05270 */
[----:B------:R-:W-:Y:S05]  /*0840*/  @P0 EXIT ;  /* 0x000000000000094d */ /* 0x000fea0003800000 */
[----:B------:R-:W0:Y:S01]  /*0850*/  LDC.64 R12, c[0x0][0x390] ;  /* 0x0000e400ff0c7b82 */ /* 0x000e220000000a00 */
[----:B------:R-:W-:Y:S01]  /*0860*/  SHF.R.U32.HI R3, RZ, 0x5, R0 ;  /* 0x00000005ff037819 */ /* 0x000fe20000011600 */
[----:B------:R-:W-:Y:S01]  /*0870*/  BSSY B0, `(.L_x_13) ;  /* 0x00000e5000007945 */ /* 0x000fe20003800000 */
[----:B------:R-:W-:-:S03]  /*0880*/  LOP3.LUT R0, R5, 0x1f, RZ, 0xc0, !PT ;  /* 0x0000001f05007812 */ /* 0x000fc600078ec0ff */
[----:B0-----:R-:W-:-:S07]  /*0890*/  IMAD.WIDE.U32 R12, R3, 0x18, R12 ;  /* 0x00000018030c7825 */ /* 0x001fce00078e000c */
.L_x_33:
[----:B0-----:R-:W-:Y:S01]  /*08a0*/  BSSY B1, `(.L_x_14) ;  /* 0x0000009000017945 */ /* 0x001fe20003800000 */
.L_x_16:
[----:B------:R-:W2:Y:S01]  /*08b0*/  LDG.E.STRONG.SYS R2, desc[UR36][R12.64] ;  /* 0x000000240c027981 */ /* 0x000ea2000c1f5900 */
[----:B------:R-:W-:Y:S05]  /*08c0*/  YIELD ;  /* 0x0000000000007946 */ /* 0x000fea0003800000 */
[----:B--2---:R-:W-:-:S13]  /*08d0*/  ISETP.NE.AND P0, PT, R2, RZ, PT ;  /* 0x000000ff0200720c */ /* 0x004fda0003f05270 */
[----:B------:R-:W-:Y:S05]  /*08e0*/  @P0 BRA `(.L_x_15) ;  /* 0x0000000000100947 */ /* 0x000fea0003800000 */
[----:B------:R-:W0:Y:S02]  /*08f0*/  LDC.64 R2, c[0x0][0x380] ;  /* 0x0000e000ff027b82 */ /* 0x000e240000000a00 */
[----:B0-----:R-:W2:Y:S02]  /*0900*/  LDG.E.STRONG.SYS R2, desc[UR36][R2.64] ;  /* 0x0000002402027981 */ /* 0x001ea4000c1f5900 */
[----:B--2---:R-:W-:-:S13]  /*0910*/  ISETP.NE.AND P0, PT, R2, RZ, PT ;  /* 0x000000ff0200720c */ /* 0x004fda0003f05270 */
[----:B------:R-:W-:Y:S05]  /*0920*/  @!P0 BRA `(.L_x_16) ;  /* 0xfffffffc00e08947 */ /* 0x000fea000383ffff */
.L_x_15:
[----:B------:R-:W-:Y:S05]  /*0930*/  BSYNC B1 ;  /* 0x0000000000017941 */ /* 0x000fea0003800000 */
.L_x_14:
[----:B------:R-:W0:Y:S02]  /*0940*/  LDC.64 R2, c[0x0][0x380] ;  /* 0x0000e000ff027b82 */ /* 0x000e240000000a00 */
[----:B0-----:R-:W2:Y:S02]  /*0950*/  LDG.E.STRONG.SYS R2, desc[UR36][R2.64] ;  /* 0x0000002402027981 */ /* 0x001ea4000c1f5900 */
[----:B--2---:R-:W-:-:S13]  /*0960*/  ISETP.NE.AND P0, PT, R2, RZ, PT ;  /* 0x000000ff0200720c */ /* 0x004fda0003f05270 */
[----:B------:R-:W-:Y:S05]  /*0970*/  @P0 EXIT ;  /* 0x000000000000094d */ /* 0x000fea0003800000 */
[----:B------:R-:W2:Y:S01]  /*0980*/  LDG.E.STRONG.SYS R3, desc[UR36][R12.64+0x10] ;  /* 0x000010240c037981 */ /* 0x000ea2000c1f5900 */
[----:B------:R-:W2:Y:S02]  /*0990*/  LDC.64 R4, c[0x0][0x3a0] ;  /* 0x0000e800ff047b82 */ /* 0x000ea40000000a00 */
[----:B--2---:R-:W-:-:S06]  /*09a0*/  IMAD.WIDE R2, R3, 0x40, R4 ;  /* 0x0000004003027825 */ /* 0x004fcc00078e0204 */
[----:B------:R-:W2:Y:S02]  /*09b0*/  LDG.E.STRONG.SYS R2, desc[UR36][R2.64+0x2c] ;  /* 0x00002c2402027981 */ /* 0x000ea4000c1f5900 */
[----:B--2---:R-:W-:-:S13]  /*09c0*/  ISETP.NE.AND P0, PT, R2, 0x1, PT ;  /* 0x000000010200780c */ /* 0x004fda0003f05270 */
[----:B------:R-:W-:Y:S05]  /*09d0*/  @P0 BRA `(.L_x_17) ;  /* 0x0000000c00380947 */ /* 0x000fea0003800000 */
[----:B------:R-:W2:Y:S04]  /*09e0*/  LDG.E.STRONG.SYS R15, desc[UR36][R12.64+0x10] ;  /* 0x000010240c0f7981 */ /* 0x000ea8000c1f5900 */
[----:B------:R-:W3:Y:S04]  /*09f0*/  LDG.E.STRONG.SYS R17, desc[UR36][R12.64+0x10] ;  /* 0x000010240c117981 */ /* 0x000ee8000c1f5900 */
[----:B------:R-:W4:Y:S04]  /*0a00*/  LDG.E.STRONG.SYS R19, desc[UR36][R12.64+0x10] ;  /* 0x000010240c137981 */ /* 0x000f28000c1f5900 */
[----:B------:R-:W2:Y:S02]  /*0a10*/  LDG.E.STRONG.SYS R7, desc[UR36][R12.64+0x10] ;  /* 0x000010240c077981 */ /* 0x000ea4000c1f5900 */
[----:B--2---:R-:W-:-:S06]  /*0a20*/  IMAD.WIDE R6, R7, 0x40, R4 ;  /* 0x0000004007067825 */ /* 0x004fcc00078e0204 */
[----:B------:R-:W2:Y:S04]  /*0a30*/  LDG.E.STRONG.SYS R6, desc[UR36][R6.64+0x18] ;  /* 0x0000182406067981 */ /* 0x000ea8000c1f5900 */
[----:B------:R-:W3:Y:S02]  /*0a40*/  LDG.E.STRONG.SYS R9, desc[UR36][R12.64+0x10] ;  /* 0x000010240c097981 */ /* 0x000ee4000c1f5900 */
[----:B---3--:R-:W-:-:S05]  /*0a50*/  IMAD.WIDE R8, R9, 0x40, R4 ;  /* 0x0000004009087825 */ /* 0x008fca00078e0204 */
[----:B------:R0:W5:Y:S04]  /*0a60*/  LDG.E.STRONG.SYS R2, desc[UR36][R8.64+0x18] ;  /* 0x0000182408027981 */ /* 0x000168000c1f5900 */
[----:B------:R-:W3:Y:S02]  /*0a70*/  LDG.E.STRONG.SYS R11, desc[UR36][R12.64+0x10] ;  /* 0x000010240c0b7981 */ /* 0x000ee4000c1f5900 */
[----:B---3--:R-:W-:-:S05]  /*0a80*/  IMAD.WIDE R10, R11, 0x40, R4 ;  /* 0x000000400b0a7825 */ /* 0x008fca00078e0204 */
[----:B------:R-:W3:Y:S04]  /*0a90*/  LDG.E.STRONG.SYS R3, desc[UR36][R10.64+0x18] ;  /* 0x000018240a037981 */ /* 0x000ee8000c1f5900 */
[----:B------:R-:W2:Y:S01]  /*0aa0*/  LDG.E.STRONG.SYS R21, desc[UR36][R12.64+0x4] ;  /* 0x000004240c157981 */ /* 0x000ea2000c1f5900 */
[----:B------:R-:W-:Y:S01]  /*0ab0*/  BSSY.RECONVERGENT B2, `(.L_x_18) ;  /* 0x0000094000027945 */ /* 0x000fe20003800200 */
[----:B------:R-:W-:-:S04]  /*0ac0*/  IMAD.WIDE R14, R15, 0x40, R4 ;  /* 0x000000400f0e7825 */ /* 0x000fc800078e0204 */
[----:B------:R-:W-:-:S04]  /*0ad0*/  IMAD.WIDE R16, R17, 0x40, R4 ;  /* 0x0000004011107825 */ /* 0x000fc800078e0204 */
[----:B----4-:R-:W-:Y:S01]  /*0ae0*/  IMAD.WIDE R18, R19, 0x40, R4 ;  /* 0x0000004013127825 */ /* 0x010fe200078e0204 */
[----:B---3--:R-:W-:Y:S02]  /*0af0*/  ISETP.GE.AND P0, PT, R3, 0x1, PT ;  /* 0x000000010300780c */ /* 0x008fe40003f06270 */
[----:B--2---:R-:W-:-:S04]  /*0b00*/  IADD3 R21, PT, PT, R0, R21, RZ ;  /* 0x0000001500157210 */ /* 0x004fc80007ffe0ff */
[----:B------:R-:W-:-:S13]  /*0b10*/  ISETP.GE.OR P0, PT, R21, R6, !P0 ;  /* 0x000000061500720c */ /* 0x000fda0004706670 */
[----:B0-----:R-:W-:Y:S05]  /*0b20*/  @P0 BRA `(.L_x_19) ;  /* 0x0000000800300947 */ /* 0x001fea0003800000 */
[----:B------:R-:W5:Y:S04]  /*0b30*/  LDG.E.64 R14, desc[UR36][R14.64] ;  /* 0x000000240e0e7981 */ /* 0x000f68000c1e1b00 */
[----:B------:R-:W5:Y:S04]  /*0b40*/  LDG.E.64 R16, desc[UR36][R16.64+0x8] ;  /* 0x0000082410107981 */ /* 0x000f68000c1e1b00 */
[----:B------:R-:W5:Y:S02]  /*0b50*/  LDG.E.64 R18, desc[UR36][R18.64+0x10] ;  /* 0x0000102412127981 */ /* 0x000f64000c1e1b00 */
[C---:B-----5:R-:W-:Y:S01]  /*0b60*/  LOP3.LUT R6, R2.reuse, 0x7ffffff8, RZ, 0xc0, !PT ;  /* 0x7ffffff802067812 */ /* 0x060fe200078ec0ff */
[CC--:B------:R-:W-:Y:S01]  /*0b70*/  IMAD R4, R2.reuse, R21.reuse, RZ ;  /* 0x0000001502047224 */ /* 0x0c0fe200078e02ff */
[----:B------:R-:W-:Y:S01]  /*0b80*/  LOP3.LUT R7, R2, 0x7, RZ, 0xc0, !PT ;  /* 0x0000000702077812 */ /* 0x000fe200078ec0ff */
[C---:B------:R-:W-:Y:S01]  /*0b90*/  IMAD R5, R3.reuse, R21, RZ ;  /* 0x0000001503057224 */ /* 0x040fe200078e02ff */
[----:B------:R-:W-:Y:S01]  /*0ba0*/  SHF.L.U32 R8, R3, 0x3, RZ ;  /* 0x0000000303087819 */ /* 0x000fe200000006ff */
[----:B------:R-:W-:Y:S01]  /*0bb0*/  IMAD.MOV.U32 R10, RZ, RZ, RZ ;  /* 0x000000ffff0a7224 */ /* 0x000fe200078e00ff */
[----:B------:R-:W-:-:S07]  /*0bc0*/  IADD3 R9, PT, PT, -R6, RZ, RZ ;  /* 0x000000ff06097210 */ /* 0x000fce0007ffe1ff */
.L_x_28:
[----:B------:R-:W-:Y:S01]  /*0bd0*/  ISETP.GE.AND P0, PT, R2, 0x1, PT ;  /* 0x000000010200780c */ /* 0x000fe20003f06270 */
[----:B------:R-:W-:Y:S01]  /*0be0*/  BSSY.RECONVERGENT B1, `(.L_x_20) ;  /* 0x000007a000017945 */ /* 0x000fe20003800200 */
[----:B0-----:R-:W-:-:S11]  /*0bf0*/  HFMA2 R24, -RZ, RZ, 0, 0 ;  /* 0x00000000ff187431 */ /* 0x001fd600000001ff */
[----:B------:R-:W-:Y:S05]  /*0c00*/  @!P0 BRA `(.L_x_21) ;  /* 0x0000000400dc8947 */ /* 0x000fea0003800000 */
[----:B------:R-:W-:Y:S01]  /*0c10*/  ISETP.GE.U32.AND P0, PT, R2, 0x8, PT ;  /* 0x000000080200780c */ /* 0x000fe20003f06070 */
[----:B------:R-:W-:Y:S01]  /*0c20*/  BSSY.RECONVERGENT B3, `(.L_x_22) ;  /* 0x000003e000037945 */ /* 0x000fe20003800200 */
[----:B------:R-:W-:Y:S01]  /*0c30*/  MOV R11, RZ ;  /* 0x000000ff000b7202 */ /* 0x000fe20000000f00 */
[----:B------:R-:W-:-:S10]  /*0c40*/  IMAD.MOV.U32 R24, RZ, RZ, RZ ;  /* 0x000000ffff187224 */ /* 0x000fd400078e00ff */
[----:B------:R-:W-:Y:S05]  /*0c50*/  @!P0 BRA `(.L_x_23) ;  /* 0x0000000000e88947 */ /* 0x000fea0003800000 */
[----:B------:R-:W-:Y:S01]  /*0c60*/  BSSY.RECONVERGENT B4, `(.L_x_24) ;  /* 0x0000038000047945 */ /* 0x000fe20003800200 */
[CC--:B------:R-:W-:Y:S01]  /*0c70*/  IADD3 R36, PT, PT, R3.reuse, R10.reuse, RZ ;  /* 0x0000000a03247210 */ /* 0x0c0fe20007ffe0ff */
[C-C-:B------:R-:W-:Y:S01]  /*0c80*/  IMAD R33, R3.reuse, 0x3, R10.reuse ;  /* 0x0000000303217824 */ /* 0x140fe200078e020a */
[CC--:B------:R-:W-:Y:S01]  /*0c90*/  LEA R31, R3.reuse, R10.reuse, 0x1 ;  /* 0x0000000a031f7211 */ /* 0x0c0fe200078e08ff */
[C-C-:B------:R-:W-:Y:S01]  /*0ca0*/  IMAD R37, R3.reuse, 0x5, R10.reuse ;  /* 0x0000000503257824 */ /* 0x140fe200078e020a */
[C---:B------:R-:W-:Y:S01]  /*0cb0*/  LEA R35, R3.reuse, R10, 0x2 ;  /* 0x0000000a03237211 */ /* 0x040fe200078e10ff */
[C-C-:B------:R-:W-:Y:S01]  /*0cc0*/  IMAD R30, R3.reuse, 0x6, R10.reuse ;  /* 0x00000006031e7824 */ /* 0x140fe200078e020a */
[----:B------:R-:W-:Y:S01]  /*0cd0*/  MOV R34, R4 ;  /* 0x0000000400227202 */ /* 0x000fe20000000f00 */
[----:B------:R-:W-:Y:S01]  /*0ce0*/  IMAD R32, R3, 0x7, R10 ;  /* 0x0000000703207824 */ /* 0x000fe200078e020a */
[----:B------:R-:W-:Y:S01]  /*0cf0*/  MOV R11, R9 ;  /* 0x00000009000b7202 */ /* 0x000fe20000000f00 */
[----:B------:R-:W-:-:S02]  /*0d00*/  IMAD.MOV.U32 R24, RZ, RZ, RZ ;  /* 0x000000ffff187224 */ /* 0x000fc400078e00ff */
[----:B------:R-:W-:-:S07]  /*0d10*/  IMAD.WIDE.U32 R20, R10, 0x4, R16 ;  /* 0x000000040a147825 */ /* 0x000fce00078e0010 */
.L_x_25:
[----:B------:R-:W-:Y:S01]  /*0d20*/  IMAD.WIDE R22, R34, 0x4, R14 ;  /* 0x0000000422167825 */ /* 0x000fe200078e020e */
[----:B------:R-:W2:Y:S04]  /*0d30*/  LD.E R26, desc[UR36][R20.64] ;  /* 0x00000024141a7980 */ /* 0x000ea8000c101900 */
[----:B------:R-:W2:Y:S04]  /*0d40*/  LD.E R25, desc[UR36][R22.64] ;  /* 0x0000002416197980 */ /* 0x000ea8000c101900 */
[----:B------:R-:W3:Y:S04]  /*0d50*/  LD.E R27, desc[UR36][R22.64+0x4] ;  /* 0x00000424161b7980 */ /* 0x000ee8000c101900 */
[----:B------:R-:W4:Y:S01]  /*0d60*/  LD.E R29, desc[UR36][R22.64+0x8] ;  /* 0x00000824161d7980 */ /* 0x000f22000c101900 */
[----:B--2---:R-:W-:-:S02]  /*0d70*/  IMAD R26, R25, R26, R24 ;  /* 0x0000001a191a7224 */ /* 0x004fc400078e0218 */
[----:B------:R-:W-:-:S06]  /*0d80*/  IMAD.WIDE.U32 R24, R36, 0x4, R16 ;  /* 0x0000000424187825 */ /* 0x000fcc00078e0010 */
[----:B------:R-:W3:Y:S04]  /*0d90*/  LD.E R24, desc[UR36][R24.64] ;  /* 0x0000002418187980 */ /* 0x000ee8000c101900 */
[----:B------:R-:W2:Y:S01]  /*0da0*/  LD.E R25, desc[UR36][R22.64+0xc] ;  /* 0x00000c2416197980 */ /* 0x000ea2000c101900 */
[----:B---3--:R-:W-:Y:S02]  /*0db0*/  IMAD R28, R27, R24, R26 ;  /* 0x000000181b1c7224 */ /* 0x008fe400078e021a */
[----:B------:R-:W-:-:S06]  /*0dc0*/  IMAD.WIDE.U32 R26, R31, 0x4, R16 ;  /* 0x000000041f1a7825 */ /* 0x000fcc00078e0010 */
[----:B------:R-:W4:Y:S02]  /*0dd0*/  LD.E R26, desc[UR36][R26.64] ;  /* 0x000000241a1a7980 */ /* 0x000f24000c101900 */
[----:B----4-:R-:W-:Y:S02]  /*0de0*/  IMAD R26, R29, R26, R28 ;  /* 0x0000001a1d1a7224 */ /* 0x010fe400078e021c */
[----:B------:R-:W-:-:S06]  /*0df0*/  IMAD.WIDE.U32 R28, R33, 0x4, R16 ;  /* 0x00000004211c7825 */ /* 0x000fcc00078e0010 */
[----:B------:R-:W2:Y:S02]  /*0e00*/  LD.E R28, desc[UR36][R28.64] ;  /* 0x000000241c1c7980 */ /* 0x000ea4000c101900 */
[----:B--2---:R-:W-:Y:S02]  /*0e10*/  IMAD R26, R25, R28, R26 ;  /* 0x0000001c191a7224 */ /* 0x004fe400078e021a */
[----:B------:R-:W-:-:S06]  /*0e20*/  IMAD.WIDE.U32 R24, R35, 0x4, R16 ;  /* 0x0000000423187825 */ /* 0x000fcc00078e0010 */
[----:B------:R-:W2:Y:S04]  /*0e30*/  LD.E R24, desc[UR36][R24.64] ;  /* 0x0000002418187980 */ /* 0x000ea8000c101900 */
[----:B------:R-:W2:Y:S02]  /*0e40*/  LD.E R25, desc[UR36][R22.64+0x10] ;  /* 0x0000102416197980 */ /* 0x000ea4000c101900 */
[----:B--2---:R-:W-:Y:S02]  /*0e50*/  IMAD R24, R25, R24, R26 ;  /* 0x0000001819187224 */ /* 0x004fe400078e021a */
[--C-:B------:R-:W-:Y:S01]  /*0e60*/  IMAD.WIDE.U32 R26, R37, 0x4, R16.reuse ;  /* 0x00000004251a7825 */ /* 0x100fe200078e0010 */
[----:B------:R-:W2:Y:S05]  /*0e70*/  LD.E R25, desc[UR36][R22.64+0x14] ;  /* 0x0000142416197980 */ /* 0x000eaa000c101900 */
[----:B------:R-:W2:Y:S01]  /*0e80*/  LD.E R26, desc[UR36][R26.64] ;  /* 0x000000241a1a7980 */ /* 0x000ea2000c101900 */
[----:B------:R-:W-:-:S06]  /*0e90*/  IMAD.WIDE.U32 R28, R30, 0x4, R16 ;  /* 0x000000041e1c7825 */ /* 0x000fcc00078e0010 */
[----:B------:R-:W3:Y:S04]  /*0ea0*/  LD.E R28, desc[UR36][R28.64] ;  /* 0x000000241c1c7980 */ /* 0x000ee8000c101900 */
[----:B------:R-:W4:Y:S01]  /*0eb0*/  LD.E R27, desc[UR36][R22.64+0x1c] ;  /* 0x00001c24161b7980 */ /* 0x000f22000c101900 */
[----:B--2---:R-:W-:-:S03]  /*0ec0*/  IMAD R24, R25, R26, R24 ;  /* 0x0000001a19187224 */ /* 0x004fc600078e0218 */
[----:B------:R-:W3:Y:S01]  /*0ed0*/  LD.E R25, desc[UR36][R22.64+0x18] ;  /* 0x0000182416197980 */ /* 0x000ee2000c101900 */
[----:B------:R-:W-:-:S04]  /*0ee0*/  IADD3 R11, PT, PT, R11, 0x8, RZ ;  /* 0x000000080b0b7810 */ /* 0x000fc80007ffe0ff */
[----:B------:R-:W-:Y:S01]  /*0ef0*/  ISETP.NE.AND P0, PT, R11, RZ, PT ;  /* 0x000000ff0b00720c */ /* 0x000fe20003f05270 */
[----:B---3--:R-:W-:Y:S02]  /*0f00*/  IMAD R28, R25, R28, R24 ;  /* 0x0000001c191c7224 */ /* 0x008fe400078e0218 */
[----:B------:R-:W-:-:S06]  /*0f10*/  IMAD.WIDE.U32 R24, R32, 0x4, R16 ;  /* 0x0000000420187825 */ /* 0x000fcc00078e0010 */
[----:B------:R-:W4:Y:S01]  /*0f20*/  LD.E R24, desc[UR36][R24.64] ;  /* 0x0000002418187980 */ /* 0x000f22000c101900 */
[C---:B------:R-:W-:Y:S01]  /*0f30*/  IMAD.IADD R36, R8.reuse, 0x1, R36 ;  /* 0x0000000108247824 */ /* 0x040fe200078e0224 */
[C---:B------:R-:W-:Y:S01]  /*0f40*/  IADD3 R31, PT, PT, R8.reuse, R31, RZ ;  /* 0x0000001f081f7210 */ /* 0x040fe20007ffe0ff */
[C---:B------:R-:W-:Y:S01]  /*0f50*/  IMAD.IADD R37, R8.reuse, 0x1, R37 ;  /* 0x0000000108257824 */ /* 0x040fe200078e0225 */
[C---:B------:R-:W-:Y:S01]  /*0f60*/  IADD3 R33, PT, PT, R8.reuse, R33, RZ ;  /* 0x0000002108217210 */ /* 0x040fe20007ffe0ff */
[C---:B------:R-:W-:Y:S01]  /*0f70*/  IMAD.WIDE.U32 R20, R8.reuse, 0x4, R20 ;  /* 0x0000000408147825 */ /* 0x040fe200078e0014 */
[C---:B------:R-:W-:Y:S02]  /*0f80*/  IADD3 R35, PT, PT, R8.reuse, R35, RZ ;  /* 0x0000002308237210 */ /* 0x040fe40007ffe0ff */
[C---:B------:R-:W-:Y:S02]  /*0f90*/  IADD3 R30, PT, PT, R8.reuse, R30, RZ ;  /* 0x0000001e081e7210 */ /* 0x040fe40007ffe0ff */
[----:B------:R-:W-:-:S02]  /*0fa0*/  IADD3 R32, PT, PT, R8, R32, RZ ;  /* 0x0000002008207210 */ /* 0x000fc40007ffe0ff */
[----:B------:R-:W-:Y:S01]  /*0fb0*/  IADD3 R34, PT, PT, R34, 0x8, RZ ;  /* 0x0000000822227810 */ /* 0x000fe20007ffe0ff */
[----:B----4-:R-:W-:Y:S01]  /*0fc0*/  IMAD R24, R27, R24, R28 ;  /* 0x000000181b187224 */ /* 0x010fe200078e021c */
[----:B------:R-:W-:Y:S06]  /*0fd0*/  @P0 BRA `(.L_x_25) ;  /* 0xfffffffc00500947 */ /* 0x000fec000383ffff */
[----:B------:R-:W-:Y:S05]  /*0fe0*/  BSYNC.RECONVERGENT B4 ;  /* 0x0000000000047941 */ /* 0x000fea0003800200 */
.L_x_24:
[----:B------:R-:W-:-:S07]  /*0ff0*/  MOV R11, R6 ;  /* 0x00000006000b7202 */ /* 0x000fce0000000f00 */
.L_x_23:
[----:B------:R-:W-:Y:S05]  /*1000*/  BSYNC.RECONVERGENT B3 ;  /* 0x0000000000037941 */ /* 0x000fea0003800200 */
.L_x_22:
[----:B------:R-:W-:-:S13]  /*1010*/  ISETP.NE.AND P0, PT, R7, RZ, PT ;  /* 0x000000ff0700720c */ /* 0x000fda0003f05270 */
[----:B------:R-:W-:Y:S05]  /*1020*/  @!P0 BRA `(.L_x_21) ;  /* 0x0000000000d48947 */ /* 0x000fea0003800000 */
[----:B------:R-:W-:Y:S01]  /*1030*/  VIADD R20, R7, 0xffffffff ;  /* 0xffffffff07147836 */ /* 0x000fe20000000000 */
[----:B------:R-:W-:Y:S01]  /*1040*/  BSSY.RECONVERGENT B3, `(.L_x_26) ;  /* 0x000001b000037945 */ /* 0x000fe20003800200 */
[----:B------:R-:W-:-:S03]  /*1050*/  LOP3.LUT P1, R33, R2, 0x3, RZ, 0xc0, !PT ;  /* 0x0000000302217812 */ /* 0x000fc6000782c0ff */
[----:B------:R-:W-:-:S13]  /*1060*/  ISETP.GE.U32.AND P0, PT, R20, 0x3, PT ;  /* 0x000000031400780c */ /* 0x000fda0003f06070 */
[----:B------:R-:W-:Y:S05]  /*1070*/  @!P0 BRA `(.L_x_27) ;  /* 0x00000000005c8947 */ /* 0x000fea0003800000 */
[-C--:B------:R-:W-:Y:S01]  /*1080*/  IMAD R26, R3, R11.reuse, R10 ;  /* 0x0000000b031a7224 */ /* 0x080fe200078e020a */
[----:B------:R-:W-:-:S04]  /*1090*/  IADD3 R21, PT, PT, R4, R11, RZ ;  /* 0x0000000b04157210 */ /* 0x000fc80007ffe0ff */
[----:B------:R-:W-:Y:S01]  /*10a0*/  IADD3 R22, PT, PT, R3, R26, RZ ;  /* 0x0000001a03167210 */ /* 0x000fe20007ffe0ff */
[----:B------:R-:W-:-:S03]  /*10b0*/  IMAD.WIDE.U32 R26, R26, 0x4, R16 ;  /* 0x000000041a1a7825 */ /* 0x000fc600078e0010 */
[----:B------:R-:W-:Y:S01]  /*10c0*/  IADD3 R30, PT, PT, R3, R22, RZ ;  /* 0x00000016031e7210 */ /* 0x000fe20007ffe0ff */
[----:B------:R-:W-:Y:S02]  /*10d0*/  IMAD.WIDE R20, R21, 0x4, R14 ;  /* 0x0000000415147825 */ /* 0x000fe400078e020e */
[----:B------:R-:W2:Y:S02]  /*10e0*/  LD.E R27, desc[UR36][R26.64] ;  /* 0x000000241a1b7980 */ /* 0x000ea4000c101900 */
[--C-:B------:R-:W-:Y:S01]  /*10f0*/  IMAD.WIDE.U32 R22, R22, 0x4, R16.reuse ;  /* 0x0000000416167825 */ /* 0x100fe200078e0010 */
[----:B------:R-:W-:Y:S01]  /*1100*/  IADD3 R31, PT, PT, R3, R30, RZ ;  /* 0x0000001e031f7210 */ /* 0x000fe20007ffe0ff */
[----:B------:R-:W2:Y:S02]  /*1110*/  LD.E R25, desc[UR36][R20.64] ;  /* 0x0000002414197980 */ /* 0x000ea4000c101900 */
[--C-:B------:R-:W-:Y:S02]  /*1120*/  IMAD.WIDE.U32 R28, R30, 0x4, R16.reuse ;  /* 0x000000041e1c7825 */ /* 0x100fe400078e0010 */
[----:B------:R-:W3:Y:S02]  /*1130*/  LD.E R22, desc[UR36][R22.64] ;  /* 0x0000002416167980 */ /* 0x000ee4000c101900 */
[----:B------:R-:W-:-:S02]  /*1140*/  IMAD.WIDE.U32 R30, R31, 0x4, R16 ;  /* 0x000000041f1e7825 */ /* 0x000fc400078e0010 */
[----:B------:R-:W3:Y:S04]  /*1150*/  LD.E R32, desc[UR36][R20.64+0x4] ;  /* 0x0000042414207980 */ /* 0x000ee8000c101900 */
[----:B------:R-:W4:Y:S04]  /*1160*/  LD.E R28, desc[UR36][R28.64] ;  /* 0x000000241c1c7980 */ /* 0x000f28000c101900 */
[----:B------:R-:W4:Y:S04]  /*1170*/  LD.E R34, desc[UR36][R20.64+0x8] ;  /* 0x0000082414227980 */ /* 0x000f28000c101900 */
[----:B------:R-:W5:Y:S04]  /*1180*/  LD.E R36, desc[UR36][R20.64+0xc] ;  /* 0x00000c2414247980 */ /* 0x000f68000c101900 */
[----:B------:R-:W5:Y:S01]  /*1190*/  LD.E R30, desc[UR36][R30.64] ;  /* 0x000000241e1e7980 */ /* 0x000f62000c101900 */
[----:B------:R-:W-:-:S02]  /*11a0*/  VIADD R11, R11, 0x4 ;  /* 0x000000040b0b7836 */ /* 0x000fc40000000000 */
[----:B--2---:R-:W-:-:S04]  /*11b0*/  IMAD R25, R25, R27, R24 ;  /* 0x0000001b19197224 */ /* 0x004fc800078e0218 */
[----:B---3--:R-:W-:-:S04]  /*11c0*/  IMAD R25, R32, R22, R25 ;  /* 0x0000001620197224 */ /* 0x008fc800078e0219 */
[----:B----4-:R-:W-:-:S04]  /*11d0*/  IMAD R25, R34, R28, R25 ;  /* 0x0000001c22197224 */ /* 0x010fc800078e0219 */
[----:B-----5:R-:W-:-:S07]  /*11e0*/  IMAD R24, R36, R30, R25 ;  /* 0x0000001e24187224 */ /* 0x020fce00078e0219 */
.L_x_27:
[----:B------:R-:W-:Y:S05]  /*11f0*/  BSYNC.RECONVERGENT B3 ;  /* 0x0000000000037941 */ /* 0x000fea0003800200 */
.L_x_26:
[----:B------:R-:W-:Y:S05]  /*1200*/  @!P1 BRA `(.L_x_21) ;  /* 0x00000000005c9947 */ /* 0x000fea0003800000 */
[----:B------:R-:W-:Y:S02]  /*1210*/  ISETP.NE.AND P0, PT, R33, 0x1, PT ;  /* 0x000000012100780c */ /* 0x000fe40003f05270 */
[----:B------:R-:W-:-:S04]  /*1220*/  LOP3.LUT R20, R2, 0x1, RZ, 0xc0, !PT ;  /* 0x0000000102147812 */ /* 0x000fc800078ec0ff */
[----:B------:R-:W-:-:S07]  /*1230*/  ISETP.NE.U32.AND P1, PT, R20, 0x1, PT ;  /* 0x000000011400780c */ /* 0x000fce0003f25070 */
[-C--:B------:R-:W-:Y:S01]  /*1240*/  @P0 IMAD R20, R3, R11.reuse, R10 ;  /* 0x0000000b03140224 */ /* 0x080fe200078e020a */
[----:B------:R-:W-:Y:S02]  /*1250*/  @P0 IADD3 R23, PT, PT, R4, R11, RZ ;  /* 0x0000000b04170210 */ /* 0x000fe40007ffe0ff */
[----:B------:R-:W-:Y:S01]  /*1260*/  @P0 IADD3 R11, PT, PT, R11, 0x2, RZ ;  /* 0x000000020b0b0810 */ /* 0x000fe20007ffe0ff */
[----:B------:R-:W-:Y:S01]  /*1270*/  @P0 IMAD.WIDE.U32 R30, R20, 0x4, R16 ;  /* 0x00000004141e0825 */ /* 0x000fe200078e0010 */
[----:B------:R-:W-:-:S03]  /*1280*/  @P0 IADD3 R21, PT, PT, R3, R20, RZ ;  /* 0x0000001403150210 */ /* 0x000fc60007ffe0ff */
[----:B------:R-:W-:Y:S01]  /*1290*/  @P0 IMAD.WIDE R22, R23, 0x4, R14 ;  /* 0x0000000417160825 */ /* 0x000fe200078e020e */
[-C--:B------:R-:W-:Y:S01]  /*12a0*/  @!P1 IADD3 R29, PT, PT, R4, R11.reuse, RZ ;  /* 0x0000000b041d9210 */ /* 0x080fe20007ffe0ff */
[----:B------:R-:W2:Y:S02]  /*12b0*/  @P0 LD.E R30, desc[UR36][R30.64] ;  /* 0x000000241e1e0980 */ /* 0x000ea4000c101900 */
[----:B------:R-:W-:Y:S02]  /*12c0*/  @!P1 IMAD R27, R3, R11, R10 ;  /* 0x0000000b031b9224 */ /* 0x000fe400078e020a */
[----:B------:R-:W-:Y:S01]  /*12d0*/  @P0 IMAD.WIDE.U32 R20, R21, 0x4, R16 ;  /* 0x0000000415140825 */ /* 0x000fe200078e0010 */
[----:B------:R-:W2:Y:S03]  /*12e0*/  @P0 LD.E R11, desc[UR36][R22.64] ;  /* 0x00000024160b0980 */ /* 0x000ea6000c101900 */
[----:B------:R-:W-:Y:S01]  /*12f0*/  @!P1 IMAD.WIDE R28, R29, 0x4, R14 ;  /* 0x000000041d1c9825 */ /* 0x000fe200078e020e */
[----:B------:R-:W3:Y:S03]  /*1300*/  @P0 LD.E R32, desc[UR36][R22.64+0x4] ;  /* 0x0000042416200980 */ /* 0x000ee6000c101900 */
[----:B------:R-:W-:Y:S01]  /*1310*/  @!P1 IMAD.WIDE.U32 R26, R27, 0x4, R16 ;  /* 0x000000041b1a9825 */ /* 0x000fe200078e0010 */
[----:B------:R-:W3:Y:S04]  /*1320*/  @P0 LD.E R20, desc[UR36][R20.64] ;  /* 0x0000002414140980 */ /* 0x000ee8000c101900 */
[----:B------:R-:W4:Y:S04]  /*1330*/  @!P1 LD.E R29, desc[UR36][R28.64] ;  /* 0x000000241c1d9980 */ /* 0x000f28000c101900 */
[----:B------:R-:W4:Y:S01]  /*1340*/  @!P1 LD.E R26, desc[UR36][R26.64] ;  /* 0x000000241a1a9980 */ /* 0x000f22000c101900 */
[----:B--2---:R-:W-:-:S04]  /*1350*/  @P0 IMAD R11, R11, R30, R24 ;  /* 0x0000001e0b0b0224 */ /* 0x004fc800078e0218 */
[----:B---3--:R-:W-:-:S04]  /*1360*/  @P0 IMAD R24, R32, R20, R11 ;  /* 0x0000001420180224 */ /* 0x008fc800078e020b */
[----:B----4-:R-:W-:-:S07]  /*1370*/  @!P1 IMAD R24, R29, R26, R24 ;  /* 0x0000001a1d189224 */ /* 0x010fce00078e0218 */
.L_x_21:
[----:B------:R-:W-:Y:S05]  /*1380*/  BSYNC.RECONVERGENT B1 ;  /* 0x0000000000017941 */ /* 0x000fea0003800200 */
.L_x_20:
[----:B------:R-:W-:Y:S01]  /*1390*/  IMAD.IADD R21, R5, 0x1, R10 ;  /* 0x0000000105157824 */ /* 0x000fe200078e020a */
[----:B------:R-:W-:-:S03]  /*13a0*/  IADD3 R10, PT, PT, R10, 0x1, RZ ;  /* 0x000000010a0a7810 */ /* 0x000fc60007ffe0ff */
[----:B------:R-:W-:Y:S01]  /*13b0*/  IMAD.WIDE R20, R21, 0x4, R18 ;  /* 0x0000000415147825 */ /* 0x000fe200078e0212 */
[----:B------:R-:W-:-:S04]  /*13c0*/  ISETP.NE.AND P0, PT, R10, R3, PT ;  /* 0x000000030a00720c */ /* 0x000fc80003f05270 */
[----:B------:R0:W-:Y:S09]  /*13d0*/  ST.E desc[UR36][R20.64], R24 ;  /* 0x0000001814007985 */ /* 0x0001f2000c101924 */
[----:B------:R-:W-:Y:S05]  /*13e0*/  @P0 BRA `(.L_x_28) ;  /* 0xfffffff400f80947 */ /* 0x000fea000383ffff */
.L_x_19:
[----:B------:R-:W-:Y:S05]  /*13f0*/  BSYNC.RECONVERGENT B2 ;  /* 0x0000000000027941 */ /* 0x000fea0003800200 */
.L_x_18:
[----:B------:R-:W-:Y:S01]  /*1400*/  ISETP.NE.AND P0, PT, R0, RZ, PT ;  /* 0x000000ff0000720c */ /* 0x000fe20003f05270 */
[----:B------:R-:W-:-:S12]  /*1410*/  BSSY.RECONVERGENT B1, `(.L_x_29) ;  /* 0x0000025000017945 */ /* 0x000fd80003800200 */
[----:B------:R-:W-:Y:S05]  /*1420*/  @P0 BRA `(.L_x_30) ;  /* 0x00000000008c0947 */ /* 0x000fea0003800000 */
[----:B------:R-:W2:Y:S01]  /*1430*/  LDG.E.STRONG.SYS R3, desc[UR36][R12.64+0x10] ;  /* 0x000010240c037981 */ /* 0x000ea2000c1f5900 */
[----:B------:R-:W2:Y:S01]  /*1440*/  LDC.64 R6, c[0x0][0x3a0] ;  /* 0x0000e800ff067b82 */ /* 0x000ea20000000a00 */
[----:B------:R-:W-:Y:S01]  /*1450*/  MOV R5, 0xffffffff ;  /* 0xffffffff00057802 */ /* 0x000fe20000000f00 */
[----:B--2--5:R-:W-:-:S06]  /*1460*/  IMAD.WIDE R2, R3, 0x40, R6 ;  /* 0x0000004003027825 */ /* 0x024fcc00078e0206 */
[----:B------:R-:W2:Y:S01]  /*1470*/  ATOMG.E.ADD.STRONG.GPU PT, R2, desc[UR36][R2.64+0x38], R5 ;  /* 0x80003805020279a8 */ /* 0x000ea200081ef124 */
[----:B------:R-:W-:Y:S01]  /*1480*/  BSSY.RECONVERGENT B2, `(.L_x_31) ;  /* 0x000000d000027945 */ /* 0x000fe20003800200 */
[----:B--2---:R-:W-:-:S13]  /*1490*/  ISETP.NE.AND P0, PT, R2, 0x1, PT ;  /* 0x000000010200780c */ /* 0x004fda0003f05270 */
[----:B------:R-:W-:Y:S05]  /*14a0*/  @P0 BRA `(.L_x_32) ;  /* 0x0000000000280947 */ /* 0x000fea0003800000 */
[----:B------:R-:W2:Y:S01]  /*14b0*/  LDG.E.STRONG.SYS R3, desc[UR36][R12.64+0x10] ;  /* 0x000010240c037981 */ /* 0x000ea2000c1f5900 */
[----:B------:R-:W1:Y:S01]  /*14c0*/  LDC.64 R4, c[0x0][0x388] ;  /* 0x0000e200ff047b82 */ /* 0x000e620000000a00 */
[----:B------:R-:W-:Y:S01]  /*14d0*/  VOTEU.ANY UR4, UPT, PT ;  /* 0x0000000000047886 */ /* 0x000fe200038e0100 */
[----:B------:R-:W3:Y:S01]  /*14e0*/  S2R R2, SR_LANEID ;  /* 0x0000000000027919 */ /* 0x000ee20000000000 */
[----:B------:R-:W-:Y:S02]  /*14f0*/  UFLO.U32 UR5, UR4 ;  /* 0x00000004000572bd */ /* 0x000fe400080e0000 */
[----:B------:R-:W1:Y:S04]  /*1500*/  POPC R9, UR4 ;  /* 0x0000000400097d09 */ /* 0x000e680008000000 */
[----:B---3--:R-:W-:Y:S01]  /*1510*/  ISETP.EQ.U32.AND P0, PT, R2, UR5, PT ;  /* 0x0000000502007c0c */ /* 0x008fe2000bf02070 */
[----:B--2---:R-:W-:-:S05]  /*1520*/  IMAD.WIDE R2, R3, 0x40, R6 ;  /* 0x0000004003027825 */ /* 0x004fca00078e0206 */
[----:B------:R2:W-:Y:S07]  /*1530*/  STG.E.STRONG.SYS desc[UR36][R2.64+0x34], RZ ;  /* 0x000034ff02007986 */ /* 0x0005ee000c115924 */
[----:B-1----:R2:W5:Y:S02]  /*1540*/  @P0 ATOMG.E.ADD.STRONG.GPU PT, RZ, desc[UR36][R4.64], R9 ;  /* 0x8000000904ff09a8 */ /* 0x00256400081ef124 */
.L_x_32:
[----:B------:R-:W-:Y:S05]  /*1550*/  BSYNC.RECONVERGENT B2 ;  /* 0x0000000000027941 */ /* 0x000fea0003800200 */
.L_x_31:
[----:B------:R1:W-:Y:S01]  /*1560*/  STG.E.STRONG.SYS desc[UR36][R12.64], RZ ;  /* 0x000000ff0c007986 */ /* 0x0003e2000c115924 */
[----:B--2---:R-:W2:Y:S03]  /*1570*/  LDC.64 R2, c[0x0][0x3a8] ;  /* 0x0000ea00ff027b82 */ /* 0x004ea60000000a00 */
[----:B------:R-:W2:Y:S04]  /*1580*/  LDG.E.STRONG.SYS R5, desc[UR36][R12.64+0x8] ;  /* 0x000008240c057981 */ /* 0x000ea8000c1f5900 */
[----:B------:R-:W3:Y:S01]  /*1590*/  LDG.E.STRONG.SYS R7, desc[UR36][R12.64+0xc] ;  /* 0x00000c240c077981 */ /* 0x000ee2000c1f5900 */
[----:B--2---:R-:W-:-:S04]  /*15a0*/  IMAD.WIDE R2, R5, 0x40, R2 ;  /* 0x0000004005027825 */ /* 0x004fc800078e0202 */
[----:B---3--:R-:W-:-:S05]  /*15b0*/  IMAD.WIDE R2, R7, 0x4, R2 ;  /* 0x0000000407027825 */ /* 0x008fca00078e0202 */
[----:B------:R1:W-:Y:S01]  /*15c0*/  STG.E desc[UR36][R2.64], RZ ;  /* 0x000000ff02007986 */ /* 0x0003e2000c101924 */
        /* <DEDUP_REMOVED lines=8> */
[----:B------:R-:W-:Y:S01]  /*1650*/  CCTL.IVALL ;  /* 0x00000000ff00798f */ /* 0x000fe20002000000 */
.L_x_30:
[----:B------:R-:W-:Y:S05]  /*1660*/  BSYNC.RECONVERGENT B1 ;  /* 0x0000000000017941 */ /* 0x000fea0003800200 */
.L_x_29:
[----:B-1---5:R-:W1:Y:S02]  /*1670*/  LDC.64 R2, c[0x0][0x380] ;  /* 0x0000e000ff027b82 */ /* 0x022e640000000a00 */
[----:B-1----:R-:W2:Y:S02]  /*1680*/  LDG.E.STRONG.SYS R2, desc[UR36][R2.64] ;  /* 0x0000002402027981 */ /* 0x002ea4000c1f5900 */
[----:B--2---:R-:W-:-:S13]  /*1690*/  ISETP.NE.AND P0, PT, R2, RZ, PT ;  /* 0x000000ff0200720c */ /* 0x004fda0003f05270 */
[----:B------:R-:W-:Y:S05]  /*16a0*/  @!P0 BRA `(.L_x_33) ;  /* 0xfffffff0007c8947 */ /* 0x000fea000383ffff */
[----:B------:R-:W-:Y:S05]  /*16b0*/  EXIT ;  /* 0x000000000000794d */ /* 0x000fea0003800000 */
.L_x_17:
[----:B------:R-:W-:Y:S05]  /*16c0*/  BSYNC B0 ;  /* 0x0000000000007941 */ /* 0x000fea0003800000 */
.L_x_13:
[----:B------:R-:W-:Y:S01]  /*16d0*/  MOV R0, 0x0 ;  /* 0x0000000000007802 */ /* 0x000fe20000000f00 */
[----:B------:R-:W0:Y:S01]  /*16e0*/  LDCU.64 UR4, c[0x4][0x8] ;  /* 0x01000100ff0477ac */ /* 0x000e220008000a00 */
[----:B------:R-:W-:Y:S02]  /*16f0*/  CS2R R6, SRZ ;  /* 0x0000000000067805 */ /* 0x000fe4000001ff00 */
[----:B------:R1:W2:Y:S01]  /*1700*/  LDC.64 R2, c[0x4][R0] ;  /* 0x0100000000027b82 */ /* 0x0002a20000000a00 */
[----:B0-----:R-:W-:Y:S02]  /*1710*/  MOV R4, UR4 ;  /* 0x0000000400047c02 */ /* 0x001fe40008000f00 */
[----:B-1----:R-:W-:-:S07]  /*1720*/  MOV R5, UR5 ;  /* 0x0000000500057c02 */ /* 0x002fce0008000f00 */
[----:B------:R-:W-:-:S07]  /*1730*/  LEPC R20, `(.L_x_34) ;  /* 0x000000001014794e */ /* 0x000fce0000000000 */
[----:B--2---:R-:W-:Y:S05]  /*1740*/  CALL.ABS.NOINC R2 ;  /* 0x0000000002007343 */ /* 0x004fea0003c00000 */
.L_x_34:
[----:B------:R-:W-:Y:S05]  /*1750*/  EXIT ;  /* 0x000000000000794d */ /* 0x000fea0003800000 */
.L_x_35:
[----:B------:R-:W-:-:S00]  /*1760*/  BRA `(.L_x_35) ;  /* 0xfffffffc00fc7947 */ /* 0x000fc0000383ffff */
[----:B------:R-:W-:-:S00]  /*1770*/  NOP ;  /* 0x0000000000007918 */ /* 0x000fc00000000000 */
        /* <DEDUP_REMOVED lines=8> */
.L_x_36:


//--------------------- .nv.global.init           --------------------------
	.section	.nv.global.init,"aw",@progbits
.nv.global.init:
	.type		$str,@object
	.size		$str,(.L_0 - $str)
$str:
        /*0000*/ 	.byte	0x6b, 0x65, 0x72, 0x6e, 0x65, 0x6c, 0x20, 0x54, 0x79, 0x70, 0x65, 0x20, 0x6e, 0x6f, 0x74, 0x20
        /*0010*/ 	.byte	0x66, 0x6f, 0x75, 0x6e, 0x64, 0x0a, 0x00
.L_0:


//--------------------- .nv.shared.reserved.0     --------------------------
	.section	.nv.shared.reserved.0,"aw",@nobits
	.weak		__nv_reservedSMEM_offset_0_alias
	.size		__nv_reservedSMEM_offset_0_alias, 0, 64
	.other		__nv_reservedSMEM_offset_0_alias,@"STO_CUDA_RESERVED_SHARED STV_DEFAULT"
__nv_reservedSMEM_offset_0_alias:
	.zero		0
	.zero		64


//--------------------- .nv.constant0._Z8deviceRTPViS0_PV15kernel_para_GPUPV11kernel_paraPS4_P5queue --------------------------
	.section	.nv.constant0._Z8deviceRTPViS0_PV15kernel_para_GPUPV11kernel_paraPS4_P5queue,"a",@progbits
	.sectionflags	@""
	.align	4
.nv.constant0._Z8deviceRTPViS0_PV15kernel_para_GPUPV11kernel_paraPS4_P5queue:
	.zero		944


//--------------------- SYMBOLS --------------------------

	.type		.nv.reservedSmem.offset0,@object
	.size		.nv.reservedSmem.offset0,0x4
	.type		vprintf,@function
